//
// Generated by NVIDIA NVVM Compiler
//
// Compiler Build ID: CL-36424714
// Cuda compilation tools, release 13.0, V13.0.88
// Based on NVVM 20.0.0
//

.version 9.0
.target sm_100
.address_size 64

	// .globl	_Z3v_3PiS_iii
.extern .shared .align 16 .b8 shared[];

.visible .entry _Z3v_3PiS_iii(
	.param .u64 .ptr .align 1 _Z3v_3PiS_iii_param_0,
	.param .u64 .ptr .align 1 _Z3v_3PiS_iii_param_1,
	.param .u32 _Z3v_3PiS_iii_param_2,
	.param .u32 _Z3v_3PiS_iii_param_3,
	.param .u32 _Z3v_3PiS_iii_param_4
)
{
	.reg .pred 	%p<55>;
	.reg .b32 	%r<427>;
	.reg .b64 	%rd<38>;

	ld.param.u64 	%rd6, [_Z3v_3PiS_iii_param_0];
	ld.param.u64 	%rd7, [_Z3v_3PiS_iii_param_1];
	ld.param.u32 	%r147, [_Z3v_3PiS_iii_param_2];
	ld.param.u32 	%r148, [_Z3v_3PiS_iii_param_3];
	ld.param.u32 	%r149, [_Z3v_3PiS_iii_param_4];
	cvta.to.global.u64 	%rd1, %rd6;
	cvta.to.global.u64 	%rd2, %rd7;
	mul.lo.s32 	%r1, %r149, %r148;
	add.s32 	%r2, %r1, 2;
	mul.lo.s32 	%r3, %r2, %r2;
	mov.u32 	%r150, %ctaid.x;
	mov.u32 	%r151, %ntid.x;
	mov.u32 	%r4, %tid.x;
	mad.lo.s32 	%r152, %r150, %r151, %r4;
	mov.u32 	%r153, %ctaid.y;
	mov.u32 	%r154, %ntid.y;
	mov.u32 	%r5, %tid.y;
	mad.lo.s32 	%r155, %r153, %r154, %r5;
	mul.lo.s32 	%r421, %r149, %r155;
	mul.lo.s32 	%r7, %r149, %r152;
	mul.lo.s32 	%r415, %r149, %r5;
	mul.lo.s32 	%r9, %r149, %r4;
	setp.ne.s32 	%p1, %r5, 0;
	@%p1 bra 	$L__BB0_8;
	add.s32 	%r10, %r9, %r149;
	setp.lt.s32 	%p2, %r149, 1;
	@%p2 bra 	$L__BB0_8;
	add.s32 	%r156, %r421, -1;
	rem.s32 	%r157, %r156, %r147;
	add.s32 	%r158, %r157, %r147;
	rem.s32 	%r159, %r158, %r147;
	mul.lo.s32 	%r11, %r159, %r147;
	add.s32 	%r160, %r9, 1;
	max.s32 	%r12, %r10, %r160;
	sub.s32 	%r161, %r12, %r9;
	and.b32  	%r13, %r161, 3;
	setp.eq.s32 	%p3, %r13, 0;
	mov.u32 	%r385, %r9;
	mov.u32 	%r384, %r7;
	@%p3 bra 	$L__BB0_5;
	mov.b32 	%r382, 0;
	mov.u32 	%r380, %r9;
	mov.u32 	%r384, %r7;
$L__BB0_4:
	.pragma "nounroll";
	add.s32 	%r163, %r384, %r11;
	mul.wide.s32 	%rd8, %r163, 4;
	add.s64 	%rd9, %rd1, %rd8;
	ld.global.u32 	%r164, [%rd9];
	add.s32 	%r385, %r380, 1;
	shl.b32 	%r165, %r380, 2;
	mov.u32 	%r166, shared;
	add.s32 	%r167, %r166, %r165;
	st.shared.u32 	[%r167+4], %r164;
	add.s32 	%r384, %r384, 1;
	add.s32 	%r382, %r382, 1;
	setp.ne.s32 	%p4, %r382, %r13;
	mov.u32 	%r380, %r385;
	@%p4 bra 	$L__BB0_4;
$L__BB0_5:
	sub.s32 	%r168, %r9, %r12;
	setp.gt.u32 	%p5, %r168, -4;
	@%p5 bra 	$L__BB0_8;
	mov.u32 	%r172, shared;
$L__BB0_7:
	add.s32 	%r169, %r384, %r11;
	mul.wide.s32 	%rd10, %r169, 4;
	add.s64 	%rd11, %rd1, %rd10;
	ld.global.u32 	%r170, [%rd11];
	shl.b32 	%r171, %r385, 2;
	add.s32 	%r173, %r172, %r171;
	st.shared.u32 	[%r173+4], %r170;
	ld.global.u32 	%r174, [%rd11+4];
	st.shared.u32 	[%r173+8], %r174;
	ld.global.u32 	%r175, [%rd11+8];
	st.shared.u32 	[%r173+12], %r175;
	ld.global.u32 	%r176, [%rd11+12];
	add.s32 	%r385, %r385, 4;
	st.shared.u32 	[%r173+16], %r176;
	add.s32 	%r384, %r384, 4;
	setp.lt.s32 	%p6, %r385, %r10;
	@%p6 bra 	$L__BB0_7;
$L__BB0_8:
	add.s32 	%r26, %r148, -1;
	setp.ne.s32 	%p7, %r5, %r26;
	@%p7 bra 	$L__BB0_16;
	add.s32 	%r27, %r9, %r149;
	setp.lt.s32 	%p8, %r149, 1;
	@%p8 bra 	$L__BB0_16;
	add.s32 	%r177, %r421, %r149;
	rem.s32 	%r178, %r177, %r147;
	add.s32 	%r179, %r178, %r147;
	rem.s32 	%r180, %r179, %r147;
	mul.lo.s32 	%r28, %r180, %r147;
	sub.s32 	%r29, %r3, %r2;
	add.s32 	%r181, %r9, 1;
	max.s32 	%r30, %r27, %r181;
	sub.s32 	%r182, %r30, %r9;
	and.b32  	%r31, %r182, 3;
	setp.eq.s32 	%p9, %r31, 0;
	mov.u32 	%r390, %r9;
	mov.u32 	%r391, %r7;
	@%p9 bra 	$L__BB0_13;
	mov.b32 	%r389, 0;
	mov.u32 	%r390, %r9;
	mov.u32 	%r391, %r7;
$L__BB0_12:
	.pragma "nounroll";
	add.s32 	%r184, %r391, %r28;
	mul.wide.s32 	%rd12, %r184, 4;
	add.s64 	%rd13, %rd1, %rd12;
	ld.global.u32 	%r185, [%rd13];
	add.s32 	%r186, %r29, %r390;
	shl.b32 	%r187, %r186, 2;
	mov.u32 	%r188, shared;
	add.s32 	%r189, %r188, %r187;
	st.shared.u32 	[%r189+4], %r185;
	add.s32 	%r391, %r391, 1;
	add.s32 	%r390, %r390, 1;
	add.s32 	%r389, %r389, 1;
	setp.ne.s32 	%p10, %r389, %r31;
	@%p10 bra 	$L__BB0_12;
$L__BB0_13:
	sub.s32 	%r190, %r9, %r30;
	setp.gt.u32 	%p11, %r190, -4;
	@%p11 bra 	$L__BB0_16;
	mov.u32 	%r195, shared;
$L__BB0_15:
	add.s32 	%r191, %r391, %r28;
	mul.wide.s32 	%rd14, %r191, 4;
	add.s64 	%rd15, %rd1, %rd14;
	ld.global.u32 	%r192, [%rd15];
	add.s32 	%r193, %r29, %r390;
	shl.b32 	%r194, %r193, 2;
	add.s32 	%r196, %r195, %r194;
	st.shared.u32 	[%r196+4], %r192;
	ld.global.u32 	%r197, [%rd15+4];
	st.shared.u32 	[%r196+8], %r197;
	ld.global.u32 	%r198, [%rd15+8];
	st.shared.u32 	[%r196+12], %r198;
	ld.global.u32 	%r199, [%rd15+12];
	st.shared.u32 	[%r196+16], %r199;
	add.s32 	%r391, %r391, 4;
	add.s32 	%r390, %r390, 4;
	setp.lt.s32 	%p12, %r390, %r27;
	@%p12 bra 	$L__BB0_15;
$L__BB0_16:
	setp.ne.s32 	%p13, %r4, 0;
	@%p13 bra 	$L__BB0_24;
	add.s32 	%r200, %r7, -1;
	rem.s32 	%r201, %r200, %r147;
	add.s32 	%r202, %r201, %r147;
	rem.s32 	%r44, %r202, %r147;
	add.s32 	%r45, %r415, %r149;
	setp.lt.s32 	%p14, %r149, 1;
	@%p14 bra 	$L__BB0_24;
	add.s32 	%r203, %r415, 1;
	max.s32 	%r46, %r45, %r203;
	sub.s32 	%r204, %r46, %r415;
	and.b32  	%r47, %r204, 3;
	setp.eq.s32 	%p15, %r47, 0;
	mov.u32 	%r399, %r415;
	mov.u32 	%r398, %r421;
	@%p15 bra 	$L__BB0_21;
	mov.b32 	%r396, 0;
	mov.u32 	%r210, shared;
	mov.u32 	%r394, %r415;
	mov.u32 	%r398, %r421;
$L__BB0_20:
	.pragma "nounroll";
	mad.lo.s32 	%r206, %r398, %r147, %r44;
	mul.wide.s32 	%rd16, %r206, 4;
	add.s64 	%rd17, %rd1, %rd16;
	ld.global.u32 	%r207, [%rd17];
	add.s32 	%r399, %r394, 1;
	mad.lo.s32 	%r208, %r2, %r394, %r2;
	shl.b32 	%r209, %r208, 2;
	add.s32 	%r211, %r210, %r209;
	st.shared.u32 	[%r211], %r207;
	add.s32 	%r398, %r398, 1;
	add.s32 	%r396, %r396, 1;
	setp.ne.s32 	%p16, %r396, %r47;
	mov.u32 	%r394, %r399;
	@%p16 bra 	$L__BB0_20;
$L__BB0_21:
	sub.s32 	%r212, %r415, %r46;
	setp.gt.u32 	%p17, %r212, -4;
	@%p17 bra 	$L__BB0_24;
	mov.u32 	%r217, shared;
	mul.wide.s32 	%rd20, %r147, 4;
	shl.b32 	%r220, %r2, 2;
$L__BB0_23:
	mad.lo.s32 	%r213, %r398, %r147, %r44;
	mul.wide.s32 	%rd18, %r213, 4;
	add.s64 	%rd19, %rd1, %rd18;
	ld.global.u32 	%r214, [%rd19];
	mad.lo.s32 	%r215, %r2, %r399, %r2;
	shl.b32 	%r216, %r215, 2;
	add.s32 	%r218, %r217, %r216;
	st.shared.u32 	[%r218], %r214;
	add.s64 	%rd21, %rd19, %rd20;
	ld.global.u32 	%r219, [%rd21];
	add.s32 	%r221, %r218, %r220;
	st.shared.u32 	[%r221], %r219;
	add.s64 	%rd22, %rd21, %rd20;
	ld.global.u32 	%r222, [%rd22];
	add.s32 	%r223, %r221, %r220;
	st.shared.u32 	[%r223], %r222;
	add.s64 	%rd23, %rd22, %rd20;
	ld.global.u32 	%r224, [%rd23];
	add.s32 	%r399, %r399, 4;
	add.s32 	%r225, %r223, %r220;
	st.shared.u32 	[%r225], %r224;
	add.s32 	%r398, %r398, 4;
	setp.lt.s32 	%p18, %r399, %r45;
	@%p18 bra 	$L__BB0_23;
$L__BB0_24:
	setp.ne.s32 	%p19, %r4, %r26;
	@%p19 bra 	$L__BB0_32;
	add.s32 	%r226, %r7, %r149;
	rem.s32 	%r227, %r226, %r147;
	add.s32 	%r228, %r227, %r147;
	rem.s32 	%r60, %r228, %r147;
	add.s32 	%r61, %r415, %r149;
	setp.lt.s32 	%p20, %r149, 1;
	@%p20 bra 	$L__BB0_32;
	add.s32 	%r229, %r415, 1;
	max.s32 	%r62, %r61, %r229;
	sub.s32 	%r230, %r62, %r415;
	and.b32  	%r63, %r230, 3;
	setp.eq.s32 	%p21, %r63, 0;
	mov.u32 	%r406, %r415;
	mov.u32 	%r405, %r421;
	@%p21 bra 	$L__BB0_29;
	mov.b32 	%r403, 0;
	mov.u32 	%r237, shared;
	mov.u32 	%r401, %r415;
	mov.u32 	%r405, %r421;
$L__BB0_28:
	.pragma "nounroll";
	mad.lo.s32 	%r232, %r405, %r147, %r60;
	mul.wide.s32 	%rd24, %r232, 4;
	add.s64 	%rd25, %rd1, %rd24;
	ld.global.u32 	%r233, [%rd25];
	add.s32 	%r406, %r401, 1;
	mad.lo.s32 	%r234, %r2, %r401, %r2;
	add.s32 	%r235, %r1, %r234;
	shl.b32 	%r236, %r235, 2;
	add.s32 	%r238, %r237, %r236;
	st.shared.u32 	[%r238+4], %r233;
	add.s32 	%r405, %r405, 1;
	add.s32 	%r403, %r403, 1;
	setp.ne.s32 	%p22, %r403, %r63;
	mov.u32 	%r401, %r406;
	@%p22 bra 	$L__BB0_28;
$L__BB0_29:
	sub.s32 	%r239, %r415, %r62;
	setp.gt.u32 	%p23, %r239, -4;
	@%p23 bra 	$L__BB0_32;
	mov.u32 	%r245, shared;
	mul.wide.s32 	%rd28, %r147, 4;
	shl.b32 	%r248, %r2, 2;
$L__BB0_31:
	mad.lo.s32 	%r240, %r405, %r147, %r60;
	mul.wide.s32 	%rd26, %r240, 4;
	add.s64 	%rd27, %rd1, %rd26;
	ld.global.u32 	%r241, [%rd27];
	mad.lo.s32 	%r242, %r2, %r406, %r2;
	add.s32 	%r243, %r1, %r242;
	shl.b32 	%r244, %r243, 2;
	add.s32 	%r246, %r245, %r244;
	st.shared.u32 	[%r246+4], %r241;
	add.s64 	%rd29, %rd27, %rd28;
	ld.global.u32 	%r247, [%rd29];
	add.s32 	%r249, %r246, %r248;
	st.shared.u32 	[%r249+4], %r247;
	add.s64 	%rd30, %rd29, %rd28;
	ld.global.u32 	%r250, [%rd30];
	add.s32 	%r251, %r249, %r248;
	st.shared.u32 	[%r251+4], %r250;
	add.s64 	%rd31, %rd30, %rd28;
	ld.global.u32 	%r252, [%rd31];
	add.s32 	%r406, %r406, 4;
	add.s32 	%r253, %r251, %r248;
	st.shared.u32 	[%r253+4], %r252;
	add.s32 	%r405, %r405, 4;
	setp.lt.s32 	%p24, %r406, %r61;
	@%p24 bra 	$L__BB0_31;
$L__BB0_32:
	add.s32 	%r420, %r415, 1;
	add.s32 	%r77, %r420, %r149;
	setp.ge.s32 	%p25, %r420, %r77;
	@%p25 bra 	$L__BB0_42;
	add.s32 	%r78, %r9, 1;
	add.s32 	%r79, %r78, %r149;
	add.s32 	%r80, %r149, -1;
	and.b32  	%r81, %r149, 3;
	mov.u32 	%r408, %r420;
	mov.u32 	%r409, %r421;
$L__BB0_34:
	setp.ge.s32 	%p26, %r78, %r79;
	@%p26 bra 	$L__BB0_41;
	setp.eq.s32 	%p27, %r81, 0;
	mul.lo.s32 	%r84, %r409, %r147;
	mul.lo.s32 	%r85, %r408, %r2;
	mov.u32 	%r410, %r78;
	mov.u32 	%r411, %r7;
	@%p27 bra 	$L__BB0_39;
	add.s32 	%r411, %r7, 1;
	add.s32 	%r410, %r9, 2;
	setp.eq.s32 	%p28, %r81, 1;
	add.s32 	%r254, %r7, %r84;
	mul.wide.s32 	%rd32, %r254, 4;
	add.s64 	%rd3, %rd1, %rd32;
	ld.global.u32 	%r255, [%rd3];
	add.s32 	%r256, %r9, %r85;
	shl.b32 	%r257, %r256, 2;
	mov.u32 	%r258, shared;
	add.s32 	%r88, %r258, %r257;
	st.shared.u32 	[%r88+4], %r255;
	@%p28 bra 	$L__BB0_39;
	add.s32 	%r411, %r7, 2;
	add.s32 	%r410, %r9, 3;
	setp.eq.s32 	%p29, %r81, 2;
	ld.global.u32 	%r259, [%rd3+4];
	st.shared.u32 	[%r88+8], %r259;
	@%p29 bra 	$L__BB0_39;
	add.s32 	%r411, %r7, 3;
	add.s32 	%r410, %r9, 4;
	ld.global.u32 	%r260, [%rd3+8];
	st.shared.u32 	[%r88+12], %r260;
$L__BB0_39:
	setp.lt.u32 	%p30, %r80, 3;
	@%p30 bra 	$L__BB0_41;
$L__BB0_40:
	add.s32 	%r261, %r411, %r84;
	mul.wide.s32 	%rd33, %r261, 4;
	add.s64 	%rd34, %rd1, %rd33;
	ld.global.u32 	%r262, [%rd34];
	add.s32 	%r263, %r410, %r85;
	shl.b32 	%r264, %r263, 2;
	mov.u32 	%r265, shared;
	add.s32 	%r266, %r265, %r264;
	st.shared.u32 	[%r266], %r262;
	ld.global.u32 	%r267, [%rd34+4];
	st.shared.u32 	[%r266+4], %r267;
	ld.global.u32 	%r268, [%rd34+8];
	st.shared.u32 	[%r266+8], %r268;
	ld.global.u32 	%r269, [%rd34+12];
	st.shared.u32 	[%r266+12], %r269;
	add.s32 	%r411, %r411, 4;
	add.s32 	%r410, %r410, 4;
	setp.ne.s32 	%p31, %r410, %r79;
	@%p31 bra 	$L__BB0_40;
$L__BB0_41:
	add.s32 	%r409, %r409, 1;
	add.s32 	%r408, %r408, 1;
	setp.ne.s32 	%p32, %r408, %r77;
	@%p32 bra 	$L__BB0_34;
$L__BB0_42:
	setp.ge.s32 	%p33, %r420, %r77;
	bar.sync 	0;
	@%p33 bra 	$L__BB0_62;
	shl.b32 	%r271, %r3, 2;
	mov.u32 	%r272, shared;
	add.s32 	%r101, %r272, %r271;
	add.s32 	%r102, %r9, 1;
	add.s32 	%r103, %r102, %r149;
	add.s32 	%r104, %r149, -1;
	and.b32  	%r105, %r149, 3;
	add.s32 	%r106, %r9, 2;
	add.s32 	%r107, %r9, 3;
	mov.u32 	%r414, %r420;
	bra.uni 	$L__BB0_45;
$L__BB0_44:
	add.s32 	%r414, %r415, 1;
	setp.eq.s32 	%p47, %r414, %r77;
	@%p47 bra 	$L__BB0_52;
$L__BB0_45:
	mov.u32 	%r110, %r415;
	mov.u32 	%r415, %r414;
	setp.ge.s32 	%p34, %r102, %r103;
	@%p34 bra 	$L__BB0_44;
	setp.eq.s32 	%p35, %r105, 0;
	mul.lo.s32 	%r111, %r415, %r2;
	mul.lo.s32 	%r112, %r110, %r2;
	mov.u32 	%r416, %r102;
	mov.u32 	%r417, %r9;
	@%p35 bra 	$L__BB0_50;
	setp.eq.s32 	%p36, %r105, 1;
	add.s32 	%r273, %r9, %r111;
	shl.b32 	%r274, %r273, 2;
	mov.u32 	%r275, shared;
	add.s32 	%r113, %r275, %r274;
	ld.shared.u32 	%r276, [%r113+4];
	add.s32 	%r277, %r9, %r112;
	shl.b32 	%r278, %r277, 2;
	add.s32 	%r114, %r275, %r278;
	ld.shared.u32 	%r279, [%r114+4];
	add.s32 	%r280, %r279, %r276;
	shl.b32 	%r281, %r2, 2;
	add.s32 	%r115, %r113, %r281;
	ld.shared.u32 	%r282, [%r115+4];
	add.s32 	%r283, %r280, %r282;
	ld.shared.u32 	%r284, [%r113];
	add.s32 	%r285, %r283, %r284;
	ld.shared.u32 	%r286, [%r113+8];
	add.s32 	%r287, %r285, %r286;
	setp.lt.s32 	%p37, %r287, 1;
	selp.b32 	%r288, -1, 1, %p37;
	add.s32 	%r116, %r101, %r274;
	st.shared.u32 	[%r116+4], %r288;
	mov.u32 	%r416, %r106;
	mov.u32 	%r417, %r102;
	@%p36 bra 	$L__BB0_50;
	setp.eq.s32 	%p38, %r105, 2;
	ld.shared.u32 	%r289, [%r113+8];
	ld.shared.u32 	%r290, [%r114+8];
	add.s32 	%r291, %r290, %r289;
	ld.shared.u32 	%r292, [%r115+8];
	add.s32 	%r293, %r291, %r292;
	ld.shared.u32 	%r294, [%r113+4];
	add.s32 	%r295, %r293, %r294;
	ld.shared.u32 	%r296, [%r113+12];
	add.s32 	%r297, %r295, %r296;
	setp.lt.s32 	%p39, %r297, 1;
	selp.b32 	%r298, -1, 1, %p39;
	st.shared.u32 	[%r116+8], %r298;
	mov.u32 	%r416, %r107;
	mov.u32 	%r417, %r106;
	@%p38 bra 	$L__BB0_50;
	add.s32 	%r416, %r9, 4;
	ld.shared.u32 	%r299, [%r113+12];
	ld.shared.u32 	%r300, [%r114+12];
	add.s32 	%r301, %r300, %r299;
	ld.shared.u32 	%r302, [%r115+12];
	add.s32 	%r303, %r301, %r302;
	ld.shared.u32 	%r304, [%r113+8];
	add.s32 	%r305, %r303, %r304;
	ld.shared.u32 	%r306, [%r113+16];
	add.s32 	%r307, %r305, %r306;
	setp.lt.s32 	%p40, %r307, 1;
	selp.b32 	%r308, -1, 1, %p40;
	st.shared.u32 	[%r116+12], %r308;
	mov.u32 	%r417, %r107;
$L__BB0_50:
	setp.lt.u32 	%p41, %r104, 3;
	@%p41 bra 	$L__BB0_44;
$L__BB0_51:
	add.s32 	%r309, %r416, %r111;
	shl.b32 	%r310, %r309, 2;
	mov.u32 	%r311, shared;
	add.s32 	%r312, %r311, %r310;
	ld.shared.u32 	%r313, [%r312];
	add.s32 	%r314, %r416, %r112;
	shl.b32 	%r315, %r314, 2;
	add.s32 	%r316, %r311, %r315;
	ld.shared.u32 	%r317, [%r316];
	add.s32 	%r318, %r317, %r313;
	shl.b32 	%r319, %r2, 2;
	add.s32 	%r320, %r312, %r319;
	ld.shared.u32 	%r321, [%r320];
	add.s32 	%r322, %r318, %r321;
	add.s32 	%r323, %r417, %r111;
	shl.b32 	%r324, %r323, 2;
	add.s32 	%r325, %r311, %r324;
	ld.shared.u32 	%r326, [%r325];
	add.s32 	%r327, %r322, %r326;
	ld.shared.u32 	%r328, [%r325+8];
	add.s32 	%r329, %r327, %r328;
	setp.lt.s32 	%p42, %r329, 1;
	selp.b32 	%r330, -1, 1, %p42;
	add.s32 	%r331, %r101, %r310;
	st.shared.u32 	[%r331], %r330;
	ld.shared.u32 	%r332, [%r312+4];
	ld.shared.u32 	%r333, [%r316+4];
	add.s32 	%r334, %r333, %r332;
	ld.shared.u32 	%r335, [%r320+4];
	add.s32 	%r336, %r334, %r335;
	ld.shared.u32 	%r337, [%r312];
	add.s32 	%r338, %r336, %r337;
	ld.shared.u32 	%r339, [%r312+8];
	add.s32 	%r340, %r338, %r339;
	setp.lt.s32 	%p43, %r340, 1;
	selp.b32 	%r341, -1, 1, %p43;
	st.shared.u32 	[%r331+4], %r341;
	ld.shared.u32 	%r342, [%r312+8];
	ld.shared.u32 	%r343, [%r316+8];
	add.s32 	%r344, %r343, %r342;
	ld.shared.u32 	%r345, [%r320+8];
	add.s32 	%r346, %r344, %r345;
	ld.shared.u32 	%r347, [%r312+4];
	add.s32 	%r348, %r346, %r347;
	ld.shared.u32 	%r349, [%r312+12];
	add.s32 	%r350, %r348, %r349;
	setp.lt.s32 	%p44, %r350, 1;
	selp.b32 	%r351, -1, 1, %p44;
	st.shared.u32 	[%r331+8], %r351;
	add.s32 	%r417, %r416, 3;
	ld.shared.u32 	%r352, [%r312+12];
	ld.shared.u32 	%r353, [%r316+12];
	add.s32 	%r354, %r353, %r352;
	ld.shared.u32 	%r355, [%r320+12];
	add.s32 	%r356, %r354, %r355;
	ld.shared.u32 	%r357, [%r312+8];
	add.s32 	%r358, %r356, %r357;
	ld.shared.u32 	%r359, [%r312+16];
	add.s32 	%r360, %r358, %r359;
	setp.lt.s32 	%p45, %r360, 1;
	selp.b32 	%r361, -1, 1, %p45;
	st.shared.u32 	[%r331+12], %r361;
	add.s32 	%r416, %r416, 4;
	setp.eq.s32 	%p46, %r416, %r103;
	@%p46 bra 	$L__BB0_44;
	bra.uni 	$L__BB0_51;
$L__BB0_52:
	add.s32 	%r120, %r7, 1;
	add.s32 	%r121, %r7, 2;
	add.s32 	%r122, %r7, 3;
	mad.lo.s32 	%r362, %r149, %r4, %r149;
	neg.s32 	%r123, %r362;
	add.s64 	%rd4, %rd2, 8;
	shl.b32 	%r363, %r1, 2;
	add.s32 	%r124, %r363, 8;
$L__BB0_53:
	setp.ge.s32 	%p48, %r102, %r103;
	@%p48 bra 	$L__BB0_61;
	setp.eq.s32 	%p49, %r105, 0;
	mul.lo.s32 	%r131, %r421, %r147;
	mov.u32 	%r422, %r102;
	mov.u32 	%r423, %r7;
	@%p49 bra 	$L__BB0_58;
	setp.eq.s32 	%p50, %r105, 1;
	mad.lo.s32 	%r364, %r420, %r2, %r9;
	shl.b32 	%r365, %r364, 2;
	add.s32 	%r132, %r101, %r365;
	ld.shared.u32 	%r366, [%r132+4];
	add.s32 	%r367, %r7, %r131;
	mul.wide.s32 	%rd35, %r367, 4;
	add.s64 	%rd5, %rd2, %rd35;
	st.global.u32 	[%rd5], %r366;
	mov.u32 	%r422, %r106;
	mov.u32 	%r423, %r120;
	@%p50 bra 	$L__BB0_58;
	setp.eq.s32 	%p51, %r105, 2;
	ld.shared.u32 	%r368, [%r132+8];
	st.global.u32 	[%rd5+4], %r368;
	mov.u32 	%r422, %r107;
	mov.u32 	%r423, %r121;
	@%p51 bra 	$L__BB0_58;
	add.s32 	%r422, %r9, 4;
	ld.shared.u32 	%r369, [%r132+12];
	st.global.u32 	[%rd5+8], %r369;
	mov.u32 	%r423, %r122;
$L__BB0_58:
	setp.lt.u32 	%p52, %r104, 3;
	@%p52 bra 	$L__BB0_61;
	add.s32 	%r426, %r123, %r422;
	add.s32 	%r425, %r423, %r131;
	shl.b32 	%r370, %r420, 2;
	add.s32 	%r371, %r124, %r370;
	shl.b32 	%r372, %r422, 2;
	mad.lo.s32 	%r373, %r2, %r371, %r372;
	mov.u32 	%r374, shared;
	add.s32 	%r375, %r374, %r373;
	add.s32 	%r424, %r375, 8;
$L__BB0_60:
	mul.wide.s32 	%rd36, %r425, 4;
	add.s64 	%rd37, %rd4, %rd36;
	ld.shared.u32 	%r376, [%r424+-8];
	st.global.u32 	[%rd37+-8], %r376;
	ld.shared.u32 	%r377, [%r424+-4];
	st.global.u32 	[%rd37+-4], %r377;
	ld.shared.u32 	%r378, [%r424];
	st.global.u32 	[%rd37], %r378;
	ld.shared.u32 	%r379, [%r424+4];
	st.global.u32 	[%rd37+4], %r379;
	add.s32 	%r426, %r426, 4;
	add.s32 	%r425, %r425, 4;
	add.s32 	%r424, %r424, 16;
	setp.ne.s32 	%p53, %r426, 1;
	@%p53 bra 	$L__BB0_60;
$L__BB0_61:
	add.s32 	%r421, %r421, 1;
	add.s32 	%r420, %r420, 1;
	setp.ne.s32 	%p54, %r420, %r77;
	@%p54 bra 	$L__BB0_53;
$L__BB0_62:
	ret;

}


// ===== COMPILED SASS (sm_100) =====

	.target	sm_100

	.elftype	@"ET_EXEC"


//--------------------- .note.nv.tkinfo           --------------------------
	.section	.note.nv.tkinfo,"",@"SHT_NOTE"
	.sectionflags	@"SHF_NOTE_NV_TKINFO"
	.tkinfo
        /*0018*/ 	.word	0x00000002
        /*0030*/ 	.string	""
        /*0030*/ 	.string	"ptxas"
        /*0030*/ 	.string	"Cuda compilation tools, release 13.0, V13.0.88"
        /*0030*/ 	.string	"Build cuda_13.0.r13.0/compiler.36424714_0"
        /*0030*/ 	.string	"-arch sm_100 -m 64 "



//--------------------- .note.nv.cuinfo           --------------------------
	.section	.note.nv.cuinfo,"",@"SHT_NOTE"
	.sectionflags	@"SHF_NOTE_NV_CUINFO"
        /*0018*/ 	.short	0x0002
        /*001a*/ 	.short	0x0064
        /*001c*/ 	.short	0x0082
	.zero		2


//--------------------- .nv.info                  --------------------------
	.section	.nv.info,"",@"SHT_CUDA_INFO"
	.align	4


	//----- nvinfo : EIATTR_REGCOUNT
	.align		4
        /*0000*/ 	.byte	0x04, 0x2f
        /*0002*/ 	.short	(.L_1 - .L_0)
	.align		4
.L_0:
        /*0004*/ 	.word	index@(_Z3v_3PiS_iii)
        /*0008*/ 	.word	0x00000020


	//----- nvinfo : EIATTR_FRAME_SIZE
	.align		4
.L_1:
        /*000c*/ 	.byte	0x04, 0x11
        /*000e*/ 	.short	(.L_3 - .L_2)
	.align		4
.L_2:
        /*0010*/ 	.word	index@(_Z3v_3PiS_iii)
        /*0014*/ 	.word	0x00000000


	//----- nvinfo : EIATTR_MIN_STACK_SIZE
	.align		4
.L_3:
        /*0018*/ 	.byte	0x04, 0x12
        /*001a*/ 	.short	(.L_5 - .L_4)
	.align		4
.L_4:
        /*001c*/ 	.word	index@(_Z3v_3PiS_iii)
        /*0020*/ 	.word	0x00000000
.L_5:


//--------------------- .nv.compat                --------------------------
	.section	.nv.compat,"",@"SHT_CUDA_COMPAT_INFO"
	.align	4
        /*0000*/ 	.byte	0x02, 0x09, 0x00, 0x00, 0x02, 0x02, 0x01, 0x00, 0x02, 0x05, 0x05, 0x00, 0x03, 0x07, 0x01, 0x01
        /*0010*/ 	.byte	0x02, 0x03, 0x00, 0x00, 0x02, 0x06, 0x01, 0x00, 0x04, 0x0b, 0x08, 0x00, 0x09, 0x00, 0x00, 0x00
        /*0020*/ 	.byte	0x00, 0x00, 0x00, 0x00


//--------------------- .nv.info._Z3v_3PiS_iii    --------------------------
	.section	.nv.info._Z3v_3PiS_iii,"",@"SHT_CUDA_INFO"
	.sectionflags	@""
	.align	4


	//----- nvinfo : EIATTR_CUDA_API_VERSION
	.align		4
        /*0000*/ 	.byte	0x04, 0x37
        /*0002*/ 	.short	(.L_7 - .L_6)
.L_6:
        /*0004*/ 	.word	0x00000082


	//----- nvinfo : EIATTR_KPARAM_INFO
	.align		4
.L_7:
        /*0008*/ 	.byte	0x04, 0x17
        /*000a*/ 	.short	(.L_9 - .L_8)
.L_8:
        /*000c*/ 	.word	0x00000000
        /*0010*/ 	.short	0x0004
        /*0012*/ 	.short	0x0018
        /*0014*/ 	.byte	0x00, 0xf0, 0x11, 0x00


	//----- nvinfo : EIATTR_KPARAM_INFO
	.align		4
.L_9:
        /*0018*/ 	.byte	0x04, 0x17
        /*001a*/ 	.short	(.L_11 - .L_10)
.L_10:
        /*001c*/ 	.word	0x00000000
        /*0020*/ 	.short	0x0003
        /*0022*/ 	.short	0x0014
        /*0024*/ 	.byte	0x00, 0xf0, 0x11, 0x00


	//----- nvinfo : EIATTR_KPARAM_INFO
	.align		4
.L_11:
        /*0028*/ 	.byte	0x04, 0x17
        /*002a*/ 	.short	(.L_13 - .L_12)
.L_12:
        /*002c*/ 	.word	0x00000000
        /*0030*/ 	.short	0x0002
        /*0032*/ 	.short	0x0010
        /*0034*/ 	.byte	0x00, 0xf0, 0x11, 0x00


	//----- nvinfo : EIATTR_KPARAM_INFO
	.align		4
.L_13:
        /*0038*/ 	.byte	0x04, 0x17
        /*003a*/ 	.short	(.L_15 - .L_14)
.L_14:
        /*003c*/ 	.word	0x00000000
        /*0040*/ 	.short	0x0001
        /*0042*/ 	.short	0x0008
        /*0044*/ 	.byte	0x00, 0xf5, 0x21, 0x00


	//----- nvinfo : EIATTR_KPARAM_INFO
	.align		4
.L_15:
        /*0048*/ 	.byte	0x04, 0x17
        /*004a*/ 	.short	(.L_17 - .L_16)
.L_16:
        /*004c*/ 	.word	0x00000000
        /*0050*/ 	.short	0x0000
        /*0052*/ 	.short	0x0000
        /*0054*/ 	.byte	0x00, 0xf5, 0x21, 0x00


	//----- nvinfo : EIATTR_SPARSE_MMA_MASK
	.align		4
.L_17:
        /*0058*/ 	.byte	0x03, 0x50
        /*005a*/ 	.short	0x0000


	//----- nvinfo : EIATTR_MAXREG_COUNT
	.align		4
        /*005c*/ 	.byte	0x03, 0x1b
        /*005e*/ 	.short	0x00ff


	//----- nvinfo : EIATTR_NUM_BARRIERS
	.align		4
        /*0060*/ 	.byte	0x02, 0x4c
        /*0062*/ 	.byte	0x01
	.zero		1


	//----- nvinfo : EIATTR_MERCURY_ISA_VERSION
	.align		4
        /*0064*/ 	.byte	0x03, 0x5f
        /*0066*/ 	.short	0x0101


	//----- nvinfo : EIATTR_VRC_CTA_INIT_COUNT
	.align		4
        /*0068*/ 	.byte	0x02, 0x4a
	.zero		1
	.zero		1


	//----- nvinfo : EIATTR_EXIT_INSTR_OFFSETS
	.align		4
        /*006c*/ 	.byte	0x04, 0x1c
        /*006e*/ 	.short	(.L_19 - .L_18)


	//   ....[0]....
.L_18:
        /*0070*/ 	.word	0x000043b0


	//   ....[1]....
        /*0074*/ 	.word	0x00005620


	//----- nvinfo : EIATTR_CRS_STACK_SIZE
	.align		4
.L_19:
        /*0078*/ 	.byte	0x04, 0x1e
        /*007a*/ 	.short	(.L_21 - .L_20)
.L_20:
        /*007c*/ 	.word	0x00000000


	//----- nvinfo : EIATTR_CBANK_PARAM_SIZE
	.align		4
.L_21:
        /*0080*/ 	.byte	0x03, 0x19
        /*0082*/ 	.short	0x001c


	//----- nvinfo : EIATTR_PARAM_CBANK
	.align		4
        /*0084*/ 	.byte	0x04, 0x0a
        /*0086*/ 	.short	(.L_23 - .L_22)
	.align		4
.L_22:
        /*0088*/ 	.word	index@(.nv.constant0._Z3v_3PiS_iii)
        /*008c*/ 	.short	0x0380
        /*008e*/ 	.short	0x001c


	//----- nvinfo : EIATTR_SW_WAR
	.align		4
.L_23:
        /*0090*/ 	.byte	0x04, 0x36
        /*0092*/ 	.short	(.L_25 - .L_24)
.L_24:
        /*0094*/ 	.word	0x00000008
.L_25:


//--------------------- .nv.callgraph             --------------------------
	.section	.nv.callgraph,"",@"SHT_CUDA_CALLGRAPH"
	.align	4
	.sectionentsize	8
	.align		4
        /*0000*/ 	.word	0x00000000
	.align		4
        /*0004*/ 	.word	0xffffffff
	.align		4
        /*0008*/ 	.word	0x00000000
	.align		4
        /*000c*/ 	.word	0xfffffffe
	.align		4
        /*0010*/ 	.word	0x00000000
	.align		4
        /*0014*/ 	.word	0xfffffffd
	.align		4
        /*0018*/ 	.word	0x00000000
	.align		4
        /*001c*/ 	.word	0xfffffffc


//--------------------- .text._Z3v_3PiS_iii       --------------------------
	.section	.text._Z3v_3PiS_iii,"ax",@progbits
	.align	128
        .global         _Z3v_3PiS_iii
        .type           _Z3v_3PiS_iii,@function
        .size           _Z3v_3PiS_iii,(.L_x_73 - _Z3v_3PiS_iii)
        .other          _Z3v_3PiS_iii,@"STO_CUDA_ENTRY STV_DEFAULT"
_Z3v_3PiS_iii:
.text._Z3v_3PiS_iii:
[----:B------:R-:W-:Y:S01]  /*0000*/  LDC R1, c[0x0][0x37c] ;  /* 0x0000df00ff017b82 */ /* 0x000fe20000000800 */
[----:B------:R-:W0:Y:S07]  /*0010*/  S2R R4, SR_TID.Y ;  /* 0x0000000000047919 */ /* 0x000e2e0000002200 */
[----:B------:R-:W1:Y:S01]  /*0020*/  LDC R3, c[0x0][0x360] ;  /* 0x0000d800ff037b82 */ /* 0x000e620000000800 */
[----:B------:R-:W2:Y:S01]  /*0030*/  LDCU.64 UR6, c[0x0][0x358] ;  /* 0x00006b00ff0677ac */ /* 0x000ea20008000a00 */
[----:B------:R-:W-:Y:S01]  /*0040*/  BSSY.RECONVERGENT B0, `(.L_x_0) ;  /* 0x00000c1000007945 */ /* 0x000fe20003800200 */
[----:B------:R-:W1:Y:S05]  /*0050*/  S2R R20, SR_TID.X ;  /* 0x0000000000147919 */ /* 0x000e6a0000002100 */
[----:B------:R-:W1:Y:S08]  /*0060*/  S2UR UR4, SR_CTAID.X ;  /* 0x00000000000479c3 */ /* 0x000e700000002500 */
[----:B------:R-:W3:Y:S08]  /*0070*/  LDC R9, c[0x0][0x398] ;  /* 0x0000e600ff097b82 */ /* 0x000ef00000000800 */
[----:B------:R-:W4:Y:S01]  /*0080*/  LDC R6, c[0x0][0x394] ;  /* 0x0000e500ff067b82 */ /* 0x000f220000000800 */
[----:B0-----:R-:W-:-:S07]  /*0090*/  ISETP.NE.AND P0, PT, R4, RZ, PT ;  /* 0x000000ff0400720c */ /* 0x001fce0003f05270 */
[----:B------:R-:W0:Y:S01]  /*00a0*/  S2UR UR5, SR_CTAID.Y ;  /* 0x00000000000579c3 */ /* 0x000e220000002600 */
[----:B-1----:R-:W-:-:S07]  /*00b0*/  IMAD R2, R3, UR4, R20 ;  /* 0x0000000403027c24 */ /* 0x002fce000f8e0214 */
[----:B------:R-:W0:Y:S01]  /*00c0*/  LDC R5, c[0x0][0x364] ;  /* 0x0000d900ff057b82 */ /* 0x000e220000000800 */
[-C--:B---3--:R-:W-:Y:S02]  /*00d0*/  IMAD R14, R4, R9.reuse, RZ ;  /* 0x00000009040e7224 */ /* 0x088fe400078e02ff */
[-C--:B------:R-:W-:Y:S02]  /*00e0*/  IMAD R0, R20, R9.reuse, RZ ;  /* 0x0000000914007224 */ /* 0x080fe400078e02ff */
[----:B------:R-:W-:Y:S02]  /*00f0*/  IMAD R2, R2, R9, RZ ;  /* 0x0000000902027224 */ /* 0x000fe400078e02ff */
[----:B----4-:R-:W-:-:S04]  /*0100*/  IMAD R21, R9, R6, RZ ;  /* 0x0000000609157224 */ /* 0x010fc800078e02ff */
[----:B------:R-:W-:Y:S02]  /*0110*/  VIADD R3, R21, 0x2 ;  /* 0x0000000215037836 */ /* 0x000fe40000000000 */
[----:B0-----:R-:W-:-:S04]  /*0120*/  IMAD R8, R5, UR5, R4 ;  /* 0x0000000505087c24 */ /* 0x001fc8000f8e0204 */
[----:B------:R-:W-:Y:S01]  /*0130*/  IMAD R5, R8, R9, RZ ;  /* 0x0000000908057224 */ /* 0x000fe200078e02ff */
[----:B--2---:R-:W-:Y:S06]  /*0140*/  @P0 BRA `(.L_x_1) ;  /* 0x0000000800c00947 */ /* 0x004fec0003800000 */
[----:B------:R-:W-:-:S13]  /*0150*/  ISETP.GE.AND P0, PT, R9, 0x1, PT ;  /* 0x000000010900780c */ /* 0x000fda0003f06270 */
[----:B------:R-:W-:Y:S05]  /*0160*/  @!P0 BRA `(.L_x_1) ;  /* 0x0000000800b88947 */ /* 0x000fea0003800000 */
[----:B------:R-:W0:Y:S01]  /*0170*/  LDC R7, c[0x0][0x390] ;  /* 0x0000e400ff077b82 */ /* 0x000e220000000800 */
[----:B------:R-:W-:Y:S01]  /*0180*/  VIADD R12, R5, 0xffffffff ;  /* 0xffffffff050c7836 */ /* 0x000fe20000000000 */
[----:B------:R-:W-:Y:S01]  /*0190*/  BSSY.RECONVERGENT B1, `(.L_x_2) ;  /* 0x000003f000017945 */ /* 0x000fe20003800200 */
[----:B------:R-:W-:-:S03]  /*01a0*/  MOV R18, R0 ;  /* 0x0000000000127202 */ /* 0x000fc60000000f00 */
[----:B------:R-:W-:Y:S02]  /*01b0*/  IABS R16, R12 ;  /* 0x0000000c00107213 */ /* 0x000fe40000000000 */
[----:B------:R-:W-:Y:S02]  /*01c0*/  ISETP.GE.AND P1, PT, R12, RZ, PT ;  /* 0x000000ff0c00720c */ /* 0x000fe40003f26270 */
[----:B0-----:R-:W-:-:S04]  /*01d0*/  IABS R8, R7 ;  /* 0x0000000700087213 */ /* 0x001fc80000000000 */
[----:B------:R-:W0:Y:S08]  /*01e0*/  I2F.RP R13, R8 ;  /* 0x00000008000d7306 */ /* 0x000e300000209400 */
[----:B0-----:R-:W0:Y:S02]  /*01f0*/  MUFU.RCP R13, R13 ;  /* 0x0000000d000d7308 */ /* 0x001e240000001000 */
[----:B0-----:R-:W-:-:S06]  /*0200*/  VIADD R10, R13, 0xffffffe ;  /* 0x0ffffffe0d0a7836 */ /* 0x001fcc0000000000 */
[----:B------:R0:W1:Y:S02]  /*0210*/  F2I.FTZ.U32.TRUNC.NTZ R11, R10 ;  /* 0x0000000a000b7305 */ /* 0x000064000021f000 */
[----:B0-----:R-:W-:Y:S01]  /*0220*/  IMAD.MOV.U32 R10, RZ, RZ, RZ ;  /* 0x000000ffff0a7224 */ /* 0x001fe200078e00ff */
[----:B-1----:R-:W-:-:S05]  /*0230*/  IADD3 R15, PT, PT, RZ, -R11, RZ ;  /* 0x8000000bff0f7210 */ /* 0x002fca0007ffe0ff */
[----:B------:R-:W-:-:S04]  /*0240*/  IMAD R15, R15, R8, RZ ;  /* 0x000000080f0f7224 */ /* 0x000fc800078e02ff */
[----:B------:R-:W-:Y:S01]  /*0250*/  IMAD.HI.U32 R11, R11, R15, R10 ;  /* 0x0000000f0b0b7227 */ /* 0x000fe200078e000a */
[----:B------:R-:W-:Y:S02]  /*0260*/  MOV R15, R16 ;  /* 0x00000010000f7202 */ /* 0x000fe40000000f00 */
[----:B------:R-:W-:-:S03]  /*0270*/  LOP3.LUT R10, RZ, R7, RZ, 0x33, !PT ;  /* 0x00000007ff0a7212 */ /* 0x000fc600078e33ff */
[----:B------:R-:W-:-:S04]  /*0280*/  IMAD.HI.U32 R13, R11, R15, RZ ;  /* 0x0000000f0b0d7227 */ /* 0x000fc800078e00ff */
[----:B------:R-:W-:-:S04]  /*0290*/  IMAD.MOV R13, RZ, RZ, -R13 ;  /* 0x000000ffff0d7224 */ /* 0x000fc800078e0a0d */
[----:B------:R-:W-:-:S05]  /*02a0*/  IMAD R13, R8, R13, R15 ;  /* 0x0000000d080d7224 */ /* 0x000fca00078e020f */
[----:B------:R-:W-:-:S13]  /*02b0*/  ISETP.GT.U32.AND P0, PT, R8, R13, PT ;  /* 0x0000000d0800720c */ /* 0x000fda0003f04070 */
[----:B------:R-:W-:-:S05]  /*02c0*/  @!P0 IMAD.IADD R13, R13, 0x1, -R8 ;  /* 0x000000010d0d8824 */ /* 0x000fca00078e0a08 */
[----:B------:R-:W-:-:S13]  /*02d0*/  ISETP.GT.U32.AND P0, PT, R8, R13, PT ;  /* 0x0000000d0800720c */ /* 0x000fda0003f04070 */
[----:B------:R-:W-:Y:S02]  /*02e0*/  @!P0 IADD3 R13, PT, PT, R13, -R8, RZ ;  /* 0x800000080d0d8210 */ /* 0x000fe40007ffe0ff */
[----:B------:R-:W-:-:S03]  /*02f0*/  ISETP.NE.AND P0, PT, R7, RZ, PT ;  /* 0x000000ff0700720c */ /* 0x000fc60003f05270 */
[----:B------:R-:W-:-:S05]  /*0300*/  @!P1 IMAD.MOV R13, RZ, RZ, -R13 ;  /* 0x000000ffff0d9224 */ /* 0x000fca00078e0a0d */
[----:B------:R-:W-:-:S05]  /*0310*/  SEL R12, R10, R13, !P0 ;  /* 0x0000000d0a0c7207 */ /* 0x000fca0004000000 */
[----:B------:R-:W-:-:S05]  /*0320*/  IMAD.IADD R12, R12, 0x1, R7 ;  /* 0x000000010c0c7824 */ /* 0x000fca00078e0207 */
[----:B------:R-:W-:Y:S02]  /*0330*/  IABS R13, R12 ;  /* 0x0000000c000d7213 */ /* 0x000fe40000000000 */
[----:B------:R-:W-:-:S03]  /*0340*/  ISETP.GE.AND P2, PT, R12, RZ, PT ;  /* 0x000000ff0c00720c */ /* 0x000fc60003f46270 */
[----:B------:R-:W-:-:S05]  /*0350*/  IMAD.HI.U32 R11, R11, R13, RZ ;  /* 0x0000000d0b0b7227 */ /* 0x000fca00078e00ff */
[----:B------:R-:W-:-:S05]  /*0360*/  IADD3 R11, PT, PT, -R11, RZ, RZ ;  /* 0x000000ff0b0b7210 */ /* 0x000fca0007ffe1ff */
[----:B------:R-:W-:Y:S02]  /*0370*/  IMAD R13, R8, R11, R13 ;  /* 0x0000000b080d7224 */ /* 0x000fe400078e020d */
[----:B------:R-:W-:-:S03]  /*0380*/  IMAD.IADD R11, R0, 0x1, R9 ;  /* 0x00000001000b7824 */ /* 0x000fc600078e0209 */
[----:B------:R-:W-:Y:S02]  /*0390*/  ISETP.GT.U32.AND P1, PT, R8, R13, PT ;  /* 0x0000000d0800720c */ /* 0x000fe40003f24070 */
[----:B------:R-:W-:-:S05]  /*03a0*/  VIADDMNMX R15, R0, 0x1, R11, !PT ;  /* 0x00000001000f7846 */ /* 0x000fca000780010b */
[----:B------:R-:W-:-:S06]  /*03b0*/  IMAD.IADD R19, R15, 0x1, -R0 ;  /* 0x000000010f137824 */ /* 0x000fcc00078e0a00 */
[----:B------:R-:W-:-:S05]  /*03c0*/  @!P1 IMAD.IADD R13, R13, 0x1, -R8 ;  /* 0x000000010d0d9824 */ /* 0x000fca00078e0a08 */
[----:B------:R-:W-:-:S13]  /*03d0*/  ISETP.GT.U32.AND P1, PT, R8, R13, PT ;  /* 0x0000000d0800720c */ /* 0x000fda0003f24070 */
[----:B------:R-:W-:Y:S01]  /*03e0*/  @!P1 IADD3 R13, PT, PT, R13, -R8, RZ ;  /* 0x800000080d0d9210 */ /* 0x000fe20007ffe0ff */
[----:B------:R-:W-:Y:S01]  /*03f0*/  IMAD.MOV.U32 R8, RZ, RZ, R2 ;  /* 0x000000ffff087224 */ /* 0x000fe200078e0002 */
[----:B------:R-:W-:-:S03]  /*0400*/  LOP3.LUT P1, R19, R19, 0x3, RZ, 0xc0, !PT ;  /* 0x0000000313137812 */ /* 0x000fc6000782c0ff */
[----:B------:R-:W-:-:S05]  /*0410*/  @!P2 IMAD.MOV R13, RZ, RZ, -R13 ;  /* 0x000000ffff0da224 */ /* 0x000fca00078e0a0d */
[----:B------:R-:W-:-:S05]  /*0420*/  SEL R10, R10, R13, !P0 ;  /* 0x0000000d0a0a7207 */ /* 0x000fca0004000000 */
[----:B------:R-:W-:Y:S05]  /*0430*/  @!P1 BRA `(.L_x_3) ;  /* 0x0000000000509947 */ /* 0x000fea0003800000 */
[----:B------:R-:W0:Y:S01]  /*0440*/  S2R R23, SR_CgaCtaId ;  /* 0x0000000000177919 */ /* 0x000e220000008800 */
[----:B------:R-:W1:Y:S01]  /*0450*/  LDC.64 R12, c[0x0][0x380] ;  /* 0x0000e000ff0c7b82 */ /* 0x000e620000000a00 */
[----:B------:R-:W-:Y:S01]  /*0460*/  MOV R8, 0x400 ;  /* 0x0000040000087802 */ /* 0x000fe20000000f00 */
[----:B------:R-:W-:Y:S01]  /*0470*/  BSSY.RECONVERGENT B2, `(.L_x_4) ;  /* 0x000000f000027945 */ /* 0x000fe20003800200 */
[----:B------:R-:W-:Y:S01]  /*0480*/  IMAD.MOV.U32 R18, RZ, RZ, RZ ;  /* 0x000000ffff127224 */ /* 0x000fe200078e00ff */
[----:B------:R-:W-:Y:S02]  /*0490*/  MOV R22, R0 ;  /* 0x0000000000167202 */ /* 0x000fe40000000f00 */
[----:B0-----:R-:W-:Y:S01]  /*04a0*/  LEA R23, R23, R8, 0x18 ;  /* 0x0000000817177211 */ /* 0x001fe200078ec0ff */
[----:B------:R-:W-:-:S07]  /*04b0*/  IMAD.MOV.U32 R8, RZ, RZ, R2 ;  /* 0x000000ffff087224 */ /* 0x000fce00078e0002 */
.L_x_5:
[----:B------:R-:W-:-:S04]  /*04c0*/  IMAD R17, R10, R7, R8 ;  /* 0x000000070a117224 */ /* 0x000fc800078e0208 */
[----:B01----:R-:W-:-:S06]  /*04d0*/  IMAD.WIDE R16, R17, 0x4, R12 ;  /* 0x0000000411107825 */ /* 0x003fcc00078e020c */
[----:B------:R-:W2:Y:S01]  /*04e0*/  LDG.E R16, desc[UR6][R16.64] ;  /* 0x0000000610107981 */ /* 0x000ea2000c1e1900 */
[----:B------:R-:W-:Y:S01]  /*04f0*/  IMAD R25, R22, 0x4, R23 ;  /* 0x0000000416197824 */ /* 0x000fe200078e0217 */
[----:B------:R-:W-:Y:S01]  /*0500*/  IADD3 R18, PT, PT, R18, 0x1, RZ ;  /* 0x0000000112127810 */ /* 0x000fe20007ffe0ff */
[----:B------:R-:W-:Y:S02]  /*0510*/  VIADD R22, R22, 0x1 ;  /* 0x0000000116167836 */ /* 0x000fe40000000000 */
[----:B------:R-:W-:Y:S01]  /*0520*/  VIADD R8, R8, 0x1 ;  /* 0x0000000108087836 */ /* 0x000fe20000000000 */
[----:B------:R-:W-:Y:S01]  /*0530*/  ISETP.NE.AND P0, PT, R18, R19, PT ;  /* 0x000000131200720c */ /* 0x000fe20003f05270 */
[----:B--2---:R0:W-:-:S12]  /*0540*/  STS [R25+0x4], R16 ;  /* 0x0000041019007388 */ /* 0x0041d80000000800 */
[----:B------:R-:W-:Y:S05]  /*0550*/  @P0 BRA `(.L_x_5) ;  /* 0xfffffffc00d80947 */ /* 0x000fea000383ffff */
[----:B------:R-:W-:Y:S05]  /*0560*/  BSYNC.RECONVERGENT B2 ;  /* 0x0000000000027941 */ /* 0x000fea0003800200 */
.L_x_4:
[----:B------:R-:W-:-:S07]  /*0570*/  MOV R18, R22 ;  /* 0x0000001600127202 */ /* 0x000fce0000000f00 */
.L_x_3:
[----:B------:R-:W-:Y:S05]  /*0580*/  BSYNC.RECONVERGENT B1 ;  /* 0x0000000000017941 */ /* 0x000fea0003800200 */
.L_x_2:
[----:B------:R-:W-:-:S05]  /*0590*/  IMAD.IADD R15, R0, 0x1, -R15 ;  /* 0x00000001000f7824 */ /* 0x000fca00078e0a0f */
[----:B------:R-:W-:-:S13]  /*05a0*/  ISETP.GT.U32.AND P0, PT, R15, -0x4, PT ;  /* 0xfffffffc0f00780c */ /* 0x000fda0003f04070 */
[----:B------:R-:W-:Y:S05]  /*05b0*/  @P0 BRA `(.L_x_1) ;  /* 0x0000000400a40947 */ /* 0x000fea0003800000 */
[----:B------:R-:W1:Y:S01]  /*05c0*/  S2R R12, SR_CgaCtaId ;  /* 0x00000000000c7919 */ /* 0x000e620000008800 */
[----:B------:R-:W-:Y:S01]  /*05d0*/  IMAD.IADD R13, R11, 0x1, -R18 ;  /* 0x000000010b0d7824 */ /* 0x000fe200078e0a12 */
[----:B------:R-:W-:Y:S01]  /*05e0*/  MOV R15, 0x400 ;  /* 0x00000400000f7802 */ /* 0x000fe20000000f00 */
[----:B------:R-:W-:Y:S01]  /*05f0*/  BSSY.RECONVERGENT B1, `(.L_x_6) ;  /* 0x0000038000017945 */ /* 0x000fe20003800200 */
[----:B------:R-:W-:Y:S02]  /*0600*/  PLOP3.LUT P0, PT, PT, PT, PT, 0x80, 0x8 ;  /* 0x000000000008781c */ /* 0x000fe40003f0f070 */
[----:B------:R-:W-:Y:S02]  /*0610*/  ISETP.GT.AND P1, PT, R13, 0xc, PT ;  /* 0x0000000c0d00780c */ /* 0x000fe40003f24270 */
[----:B-1----:R-:W-:-:S11]  /*0620*/  LEA R15, R12, R15, 0x18 ;  /* 0x0000000f0c0f7211 */ /* 0x002fd600078ec0ff */
[----:B------:R-:W-:Y:S05]  /*0630*/  @!P1 BRA `(.L_x_7) ;  /* 0x0000000000cc9947 */ /* 0x000fea0003800000 */
[----:B------:R-:W-:Y:S02]  /*0640*/  PLOP3.LUT P0, PT, PT, PT, PT, 0x8, 0x80 ;  /* 0x000000000080781c */ /* 0x000fe40003f0e170 */
[----:B------:R-:W-:-:S11]  /*0650*/  IADD3 R19, PT, PT, R11, -0xc, RZ ;  /* 0xfffffff40b137810 */ /* 0x000fd60007ffe0ff */
.L_x_8:
[----:B------:R-:W0:Y:S01]  /*0660*/  LDC.64 R12, c[0x0][0x380] ;  /* 0x0000e000ff0c7b82 */ /* 0x000e220000000a00 */
[----:B------:R-:W-:Y:S02]  /*0670*/  IMAD R17, R10, R7, R8 ;  /* 0x000000070a117224 */ /* 0x000fe400078e0208 */
[----:B-1----:R-:W-:-:S04]  /*0680*/  VIADD R22, R8, 0x4 ;  /* 0x0000000408167836 */ /* 0x002fc80000000000 */
[----:B------:R-:W-:Y:S02]  /*0690*/  IMAD R23, R10, R7, R22 ;  /* 0x000000070a177224 */ /* 0x000fe400078e0216 */
[----:B0-----:R-:W-:-:S05]  /*06a0*/  IMAD.WIDE R16, R17, 0x4, R12 ;  /* 0x0000000411107825 */ /* 0x001fca00078e020c */
[----:B------:R-:W2:Y:S01]  /*06b0*/  LDG.E R29, desc[UR6][R16.64] ;  /* 0x00000006101d7981 */ /* 0x000ea2000c1e1900 */
[----:B------:R-:W-:-:S03]  /*06c0*/  IMAD.WIDE R22, R23, 0x4, R12 ;  /* 0x0000000417167825 */ /* 0x000fc600078e020c */
[----:B------:R-:W3:Y:S04]  /*06d0*/  LDG.E R27, desc[UR6][R16.64+0x4] ;  /* 0x00000406101b7981 */ /* 0x000ee8000c1e1900 */
[----:B------:R-:W4:Y:S04]  /*06e0*/  LDG.E R25, desc[UR6][R16.64+0x8] ;  /* 0x0000080610197981 */ /* 0x000f28000c1e1900 */
[----:B------:R-:W5:Y:S01]  /*06f0*/  LDG.E R26, desc[UR6][R22.64] ;  /* 0x00000006161a7981 */ /* 0x000f62000c1e1900 */
[----:B------:R-:W-:-:S03]  /*0700*/  IMAD R24, R18, 0x4, R15 ;  /* 0x0000000412187824 */ /* 0x000fc600078e020f */
[----:B------:R0:W5:Y:S02]  /*0710*/  LDG.E R28, desc[UR6][R16.64+0xc] ;  /* 0x00000c06101c7981 */ /* 0x000164000c1e1900 */
[----:B0-----:R-:W-:-:S05]  /*0720*/  IADD3 R16, PT, PT, R8, 0x8, RZ ;  /* 0x0000000808107810 */ /* 0x001fca0007ffe0ff */
[----:B------:R-:W-:-:S04]  /*0730*/  IMAD R17, R10, R7, R16 ;  /* 0x000000070a117224 */ /* 0x000fc800078e0210 */
[----:B------:R-:W-:Y:S01]  /*0740*/  IMAD.WIDE R16, R17, 0x4, R12 ;  /* 0x0000000411107825 */ /* 0x000fe200078e020c */
[----:B--2---:R0:W-:Y:S04]  /*0750*/  STS [R24+0x4], R29 ;  /* 0x0000041d18007388 */ /* 0x0041e80000000800 */
[----:B0-----:R-:W2:Y:S04]  /*0760*/  LDG.E R29, desc[UR6][R22.64+0x4] ;  /* 0x00000406161d7981 */ /* 0x001ea8000c1e1900 */
[----:B---3--:R0:W-:Y:S04]  /*0770*/  STS [R24+0x8], R27 ;  /* 0x0000081b18007388 */ /* 0x0081e80000000800 */
[----:B----4-:R1:W-:Y:S04]  /*0780*/  STS [R24+0xc], R25 ;  /* 0x00000c1918007388 */ /* 0x0103e80000000800 */
[----:B-----5:R3:W-:Y:S04]  /*0790*/  STS [R24+0x14], R26 ;  /* 0x0000141a18007388 */ /* 0x0207e80000000800 */
[----:B0-----:R-:W4:Y:S04]  /*07a0*/  LDG.E R27, desc[UR6][R22.64+0x8] ;  /* 0x00000806161b7981 */ /* 0x001f28000c1e1900 */
[----:B-1----:R-:W5:Y:S04]  /*07b0*/  LDG.E R25, desc[UR6][R22.64+0xc] ;  /* 0x00000c0616197981 */ /* 0x002f68000c1e1900 */
[----:B---3--:R-:W3:Y:S04]  /*07c0*/  LDG.E R26, desc[UR6][R16.64] ;  /* 0x00000006101a7981 */ /* 0x008ee8000c1e1900 */
[----:B------:R0:W-:Y:S04]  /*07d0*/  STS [R24+0x10], R28 ;  /* 0x0000101c18007388 */ /* 0x0001e80000000800 */
[----:B------:R-:W3:Y:S04]  /*07e0*/  LDG.E R23, desc[UR6][R16.64+0x8] ;  /* 0x0000080610177981 */ /* 0x000ee8000c1e1900 */
[----:B------:R-:W3:Y:S01]  /*07f0*/  LDG.E R22, desc[UR6][R16.64+0xc] ;  /* 0x00000c0610167981 */ /* 0x000ee2000c1e1900 */
[----:B0-----:R-:W-:-:S03]  /*0800*/  VIADD R28, R8, 0xc ;  /* 0x0000000c081c7836 */ /* 0x001fc60000000000 */
[----:B--2---:R0:W-:Y:S02]  /*0810*/  STS [R24+0x18], R29 ;  /* 0x0000181d18007388 */ /* 0x0041e40000000800 */
[----:B0-----:R-:W-:-:S04]  /*0820*/  IMAD R29, R10, R7, R28 ;  /* 0x000000070a1d7224 */ /* 0x001fc800078e021c */
[----:B------:R-:W-:Y:S01]  /*0830*/  IMAD.WIDE R12, R29, 0x4, R12 ;  /* 0x000000041d0c7825 */ /* 0x000fe200078e020c */
[----:B----4-:R0:W-:Y:S04]  /*0840*/  STS [R24+0x1c], R27 ;  /* 0x00001c1b18007388 */ /* 0x0101e80000000800 */
[----:B-----5:R1:W-:Y:S04]  /*0850*/  STS [R24+0x20], R25 ;  /* 0x0000201918007388 */ /* 0x0203e80000000800 */
[----:B---3--:R2:W-:Y:S04]  /*0860*/  STS [R24+0x24], R26 ;  /* 0x0000241a18007388 */ /* 0x0085e80000000800 */
[----:B0-----:R-:W3:Y:S04]  /*0870*/  LDG.E R27, desc[UR6][R16.64+0x4] ;  /* 0x00000406101b7981 */ /* 0x001ee8000c1e1900 */
[----:B------:R-:W4:Y:S04]  /*0880*/  LDG.E R28, desc[UR6][R12.64] ;  /* 0x000000060c1c7981 */ /* 0x000f28000c1e1900 */
[----:B------:R-:W5:Y:S04]  /*0890*/  LDG.E R29, desc[UR6][R12.64+0x4] ;  /* 0x000004060c1d7981 */ /* 0x000f68000c1e1900 */
[----:B-1----:R-:W5:Y:S04]  /*08a0*/  LDG.E R25, desc[UR6][R12.64+0x8] ;  /* 0x000008060c197981 */ /* 0x002f68000c1e1900 */
[----:B--2---:R-:W2:Y:S01]  /*08b0*/  LDG.E R26, desc[UR6][R12.64+0xc] ;  /* 0x00000c060c1a7981 */ /* 0x004ea2000c1e1900 */
[----:B------:R-:W-:-:S03]  /*08c0*/  VIADD R18, R18, 0x10 ;  /* 0x0000001012127836 */ /* 0x000fc60000000000 */
[----:B------:R1:W-:Y:S04]  /*08d0*/  STS [R24+0x2c], R23 ;  /* 0x00002c1718007388 */ /* 0x0003e80000000800 */
[----:B------:R1:W-:Y:S01]  /*08e0*/  STS [R24+0x30], R22 ;  /* 0x0000301618007388 */ /* 0x0003e20000000800 */
[----:B------:R-:W-:Y:S02]  /*08f0*/  ISETP.GE.AND P1, PT, R18, R19, PT ;  /* 0x000000131200720c */ /* 0x000fe40003f26270 */
[----:B------:R-:W-:Y:S01]  /*0900*/  IADD3 R8, PT, PT, R8, 0x10, RZ ;  /* 0x0000001008087810 */ /* 0x000fe20007ffe0ff */
[----:B---3--:R1:W-:Y:S04]  /*0910*/  STS [R24+0x28], R27 ;  /* 0x0000281b18007388 */ /* 0x0083e80000000800 */
[----:B----4-:R1:W-:Y:S04]  /*0920*/  STS [R24+0x34], R28 ;  /* 0x0000341c18007388 */ /* 0x0103e80000000800 */
[----:B-----5:R1:W-:Y:S04]  /*0930*/  STS [R24+0x38], R29 ;  /* 0x0000381d18007388 */ /* 0x0203e80000000800 */
[----:B------:R1:W-:Y:S04]  /*0940*/  STS [R24+0x3c], R25 ;  /* 0x00003c1918007388 */ /* 0x0003e80000000800 */
[----:B--2---:R1:W-:Y:S01]  /*0950*/  STS [R24+0x40], R26 ;  /* 0x0000401a18007388 */ /* 0x0043e20000000800 */
[----:B------:R-:W-:Y:S05]  /*0960*/  @!P1 BRA `(.L_x_8) ;  /* 0xfffffffc003c9947 */ /* 0x000fea000383ffff */
.L_x_7:
[----:B------:R-:W-:Y:S05]  /*0970*/  BSYNC.RECONVERGENT B1 ;  /* 0x0000000000017941 */ /* 0x000fea0003800200 */
.L_x_6:
[----:B------:R-:W-:Y:S01]  /*0980*/  IMAD.IADD R12, R11, 0x1, -R18 ;  /* 0x000000010b0c7824 */ /* 0x000fe200078e0a12 */
[----:B------:R-:W-:Y:S04]  /*0990*/  BSSY.RECONVERGENT B1, `(.L_x_9) ;  /* 0x000001d000017945 */ /* 0x000fe80003800200 */
[----:B------:R-:W-:-:S13]  /*09a0*/  ISETP.GT.AND P1, PT, R12, 0x4, PT ;  /* 0x000000040c00780c */ /* 0x000fda0003f24270 */
[----:B------:R-:W-:Y:S05]  /*09b0*/  @!P1 BRA `(.L_x_10) ;  /* 0x0000000000689947 */ /* 0x000fea0003800000 */
[----:B0-----:R-:W0:Y:S01]  /*09c0*/  LDC.64 R16, c[0x0][0x380] ;  /* 0x0000e000ff107b82 */ /* 0x001e220000000a00 */
[----:B------:R-:W-:Y:S02]  /*09d0*/  VIADD R12, R8, 0x4 ;  /* 0x00000004080c7836 */ /* 0x000fe40000000000 */
[CC--:B------:R-:W-:Y:S02]  /*09e0*/  IMAD R13, R10.reuse, R7.reuse, R8 ;  /* 0x000000070a0d7224 */ /* 0x0c0fe400078e0208 */
[----:B------:R-:W-:Y:S02]  /*09f0*/  IMAD R19, R10, R7, R12 ;  /* 0x000000070a137224 */ /* 0x000fe400078e020c */
[----:B0-----:R-:W-:-:S04]  /*0a00*/  IMAD.WIDE R12, R13, 0x4, R16 ;  /* 0x000000040d0c7825 */ /* 0x001fc800078e0210 */
[----:B------:R-:W-:Y:S01]  /*0a10*/  IMAD.WIDE R16, R19, 0x4, R16 ;  /* 0x0000000413107825 */ /* 0x000fe200078e0210 */
[----:B-1----:R-:W2:Y:S04]  /*0a20*/  LDG.E R23, desc[UR6][R12.64+0x4] ;  /* 0x000004060c177981 */ /* 0x002ea8000c1e1900 */
[----:B------:R-:W3:Y:S04]  /*0a30*/  LDG.E R19, desc[UR6][R12.64] ;  /* 0x000000060c137981 */ /* 0x000ee8000c1e1900 */
[----:B------:R-:W4:Y:S04]  /*0a40*/  LDG.E R25, desc[UR6][R12.64+0x8] ;  /* 0x000008060c197981 */ /* 0x000f28000c1e1900 */
[----:B------:R-:W5:Y:S04]  /*0a50*/  LDG.E R27, desc[UR6][R12.64+0xc] ;  /* 0x00000c060c1b7981 */ /* 0x000f68000c1e1900 */
[----:B------:R-:W5:Y:S04]  /*0a60*/  LDG.E R29, desc[UR6][R16.64] ;  /* 0x00000006101d7981 */ /* 0x000f68000c1e1900 */
[----:B------:R-:W5:Y:S04]  /*0a70*/  LDG.E R24, desc[UR6][R16.64+0x4] ;  /* 0x0000040610187981 */ /* 0x000f68000c1e1900 */
[----:B------:R-:W5:Y:S04]  /*0a80*/  LDG.E R26, desc[UR6][R16.64+0x8] ;  /* 0x00000806101a7981 */ /* 0x000f68000c1e1900 */
[----:B------:R-:W5:Y:S01]  /*0a90*/  LDG.E R28, desc[UR6][R16.64+0xc] ;  /* 0x00000c06101c7981 */ /* 0x000f62000c1e1900 */
[C---:B------:R-:W-:Y:S01]  /*0aa0*/  LEA R22, R18.reuse, R15, 0x2 ;  /* 0x0000000f12167211 */ /* 0x040fe200078e10ff */
[----:B------:R-:W-:Y:S01]  /*0ab0*/  VIADD R18, R18, 0x8 ;  /* 0x0000000812127836 */ /* 0x000fe20000000000 */
[----:B------:R-:W-:Y:S01]  /*0ac0*/  PLOP3.LUT P0, PT, PT, PT, PT, 0x8, 0x80 ;  /* 0x000000000080781c */ /* 0x000fe20003f0e170 */
[----:B------:R-:W-:-:S02]  /*0ad0*/  VIADD R8, R8, 0x8 ;  /* 0x0000000808087836 */ /* 0x000fc40000000000 */
[----:B--2---:R2:W-:Y:S04]  /*0ae0*/  STS [R22+0x8], R23 ;  /* 0x0000081716007388 */ /* 0x0045e80000000800 */
[----:B---3--:R2:W-:Y:S04]  /*0af0*/  STS [R22+0x4], R19 ;  /* 0x0000041316007388 */ /* 0x0085e80000000800 */
[----:B----4-:R2:W-:Y:S04]  /*0b00*/  STS [R22+0xc], R25 ;  /* 0x00000c1916007388 */ /* 0x0105e80000000800 */
[----:B-----5:R2:W-:Y:S04]  /*0b10*/  STS [R22+0x10], R27 ;  /* 0x0000101b16007388 */ /* 0x0205e80000000800 */
[----:B------:R2:W-:Y:S04]  /*0b20*/  STS [R22+0x14], R29 ;  /* 0x0000141d16007388 */ /* 0x0005e80000000800 */
[----:B------:R2:W-:Y:S04]  /*0b30*/  STS [R22+0x18], R24 ;  /* 0x0000181816007388 */ /* 0x0005e80000000800 */
[----:B------:R2:W-:Y:S04]  /*0b40*/  STS [R22+0x1c], R26 ;  /* 0x00001c1a16007388 */ /* 0x0005e80000000800 */
[----:B------:R2:W-:Y:S02]  /*0b50*/  STS [R22+0x20], R28 ;  /* 0x0000201c16007388 */ /* 0x0005e40000000800 */
.L_x_10:
[----:B------:R-:W-:Y:S05]  /*0b60*/  BSYNC.RECONVERGENT B1 ;  /* 0x0000000000017941 */ /* 0x000fea0003800200 */
.L_x_9:
[----:B------:R-:W-:-:S13]  /*0b70*/  ISETP.LT.OR P0, PT, R18, R11, P0 ;  /* 0x0000000b1200720c */ /* 0x000fda0000701670 */
[----:B------:R-:W-:Y:S05]  /*0b80*/  @!P0 BRA `(.L_x_1) ;  /* 0x0000000000308947 */ /* 0x000fea0003800000 */
[----:B------:R-:W3:Y:S01]  /*0b90*/  LDC.64 R12, c[0x0][0x380] ;  /* 0x0000e000ff0c7b82 */ /* 0x000ee20000000a00 */
[----:B------:R-:W-:-:S04]  /*0ba0*/  IMAD R7, R10, R7, R8 ;  /* 0x000000070a077224 */ /* 0x000fc800078e0208 */
[----:B---3--:R-:W-:-:S05]  /*0bb0*/  IMAD.WIDE R12, R7, 0x4, R12 ;  /* 0x00000004070c7825 */ /* 0x008fca00078e020c */
[----:B------:R-:W3:Y:S04]  /*0bc0*/  LDG.E R7, desc[UR6][R12.64] ;  /* 0x000000060c077981 */ /* 0x000ee8000c1e1900 */
[----:B------:R-:W4:Y:S04]  /*0bd0*/  LDG.E R11, desc[UR6][R12.64+0x4] ;  /* 0x000004060c0b7981 */ /* 0x000f28000c1e1900 */
[----:B------:R-:W5:Y:S04]  /*0be0*/  LDG.E R17, desc[UR6][R12.64+0x8] ;  /* 0x000008060c117981 */ /* 0x000f68000c1e1900 */
[----:B--2---:R-:W2:Y:S01]  /*0bf0*/  LDG.E R19, desc[UR6][R12.64+0xc] ;  /* 0x00000c060c137981 */ /* 0x004ea2000c1e1900 */
[----:B------:R-:W-:-:S05]  /*0c00*/  LEA R8, R18, R15, 0x2 ;  /* 0x0000000f12087211 */ /* 0x000fca00078e10ff */
[----:B---3--:R3:W-:Y:S04]  /*0c10*/  STS [R8+0x4], R7 ;  /* 0x0000040708007388 */ /* 0x0087e80000000800 */
[----:B----4-:R3:W-:Y:S04]  /*0c20*/  STS [R8+0x8], R11 ;  /* 0x0000080b08007388 */ /* 0x0107e80000000800 */
[----:B-----5:R3:W-:Y:S04]  /*0c30*/  STS [R8+0xc], R17 ;  /* 0x00000c1108007388 */ /* 0x0207e80000000800 */
[----:B--2---:R3:W-:Y:S02]  /*0c40*/  STS [R8+0x10], R19 ;  /* 0x0000101308007388 */ /* 0x0047e40000000800 */
.L_x_1:
[----:B------:R-:W-:Y:S05]  /*0c50*/  BSYNC.RECONVERGENT B0 ;  /* 0x0000000000007941 */ /* 0x000fea0003800200 */
.L_x_0:
[----:B---3--:R-:W-:Y:S01]  /*0c60*/  VIADD R7, R6, 0xffffffff ;  /* 0xffffffff06077836 */ /* 0x008fe20000000000 */
[----:B------:R-:W-:Y:S01]  /*0c70*/  BSSY.RECONVERGENT B0, `(.L_x_11) ;  /* 0x00000b7000007945 */ /* 0x000fe20003800200 */
[----:B------:R-:W-:-:S03]  /*0c80*/  IMAD R6, R9, R6, 0x2 ;  /* 0x0000000209067424 */ /* 0x000fc600078e0206 */
[----:B------:R-:W-:Y:S01]  /*0c90*/  ISETP.NE.AND P0, PT, R4, R7, PT ;  /* 0x000000070400720c */ /* 0x000fe20003f05270 */
[----:B------:R-:W-:-:S12]  /*0ca0*/  IMAD R8, R6, R6, RZ ;  /* 0x0000000606087224 */ /* 0x000fd800078e02ff */
[----:B------:R-:W-:Y:S05]  /*0cb0*/  @P0 BRA `(.L_x_12) ;  /* 0x0000000800c80947 */ /* 0x000fea0003800000 */
[----:B------:R-:W-:-:S13]  /*0cc0*/  ISETP.GE.AND P0, PT, R9, 0x1, PT ;  /* 0x000000010900780c */ /* 0x000fda0003f06270 */
[----:B------:R-:W-:Y:S05]  /*0cd0*/  @!P0 BRA `(.L_x_12) ;  /* 0x0000000800c08947 */ /* 0x000fea0003800000 */
[----:B------:R-:W3:Y:S01]  /*0ce0*/  LDC R4, c[0x0][0x390] ;  /* 0x0000e400ff047b82 */ /* 0x000ee20000000800 */
[----:B------:R-:W-:Y:S01]  /*0cf0*/  IMAD.IADD R12, R5, 0x1, R9 ;  /* 0x00000001050c7824 */ /* 0x000fe200078e0209 */
[----:B------:R-:W-:Y:S01]  /*0d00*/  BSSY.RECONVERGENT B1, `(.L_x_13) ;  /* 0x0000040000017945 */ /* 0x000fe20003800200 */
[----:B------:R-:W-:Y:S02]  /*0d10*/  IMAD.MOV.U32 R10, RZ, RZ, RZ ;  /* 0x000000ffff0a7224 */ /* 0x000fe400078e00ff */
[----:B--2---:R-:W-:Y:S01]  /*0d20*/  IMAD.MOV.U32 R19, RZ, RZ, R0 ;  /* 0x000000ffff137224 */ /* 0x004fe200078e0000 */
[----:B------:R-:W-:Y:S02]  /*0d30*/  IABS R18, R12 ;  /* 0x0000000c00127213 */ /* 0x000fe40000000000 */
[----:B------:R-:W-:Y:S02]  /*0d40*/  ISETP.GE.AND P1, PT, R12, RZ, PT ;  /* 0x000000ff0c00720c */ /* 0x000fe40003f26270 */
[----:B---3--:R-:W-:-:S02]  /*0d50*/  IABS R6, R4 ;  /* 0x0000000400067213 */ /* 0x008fc40000000000 */
[----:B------:R-:W-:Y:S02]  /*0d60*/  LOP3.LUT R12, RZ, R4, RZ, 0x33, !PT ;  /* 0x00000004ff0c7212 */ /* 0x000fe400078e33ff */
[----:B------:R-:W2:Y:S08]  /*0d70*/  I2F.RP R13, R6 ;  /* 0x00000006000d7306 */ /* 0x000eb00000209400 */
[----:B--2---:R-:W2:Y:S02]  /*0d80*/  MUFU.RCP R13, R13 ;  /* 0x0000000d000d7308 */ /* 0x004ea40000001000 */
[----:B--2---:R-:W-:-:S06]  /*0d90*/  VIADD R15, R13, 0xffffffe ;  /* 0x0ffffffe0d0f7836 */ /* 0x004fcc0000000000 */
[----:B------:R-:W2:Y:S02]  /*0da0*/  F2I.FTZ.U32.TRUNC.NTZ R11, R15 ;  /* 0x0000000f000b7305 */ /* 0x000ea4000021f000 */
[----:B--2---:R-:W-:-:S05]  /*0db0*/  IADD3 R17, PT, PT, RZ, -R11, RZ ;  /* 0x8000000bff117210 */ /* 0x004fca0007ffe0ff */
[----:B------:R-:W-:-:S04]  /*0dc0*/  IMAD R17, R17, R6, RZ ;  /* 0x0000000611117224 */ /* 0x000fc800078e02ff */
[----:B0-----:R-:W-:Y:S01]  /*0dd0*/  IMAD.HI.U32 R16, R11, R17, R10 ;  /* 0x000000110b107227 */ /* 0x001fe200078e000a */
[----:B------:R-:W-:-:S05]  /*0de0*/  MOV R11, R18 ;  /* 0x00000012000b7202 */ /* 0x000fca0000000f00 */
        /* <DEDUP_REMOVED lines=12> */
[----:B------:R-:W-:Y:S02]  /*0eb0*/  ISETP.GE.AND P2, PT, R10, RZ, PT ;  /* 0x000000ff0a00720c */ /* 0x000fe40003f46270 */
[----:B------:R-:W-:Y:S01]  /*0ec0*/  MOV R10, R2 ;  /* 0x00000002000a7202 */ /* 0x000fe20000000f00 */
[----:B------:R-:W-:-:S05]  /*0ed0*/  IMAD.HI.U32 R11, R16, R13, RZ ;  /* 0x0000000d100b7227 */ /* 0x000fca00078e00ff */
[----:B------:R-:W-:-:S05]  /*0ee0*/  IADD3 R11, PT, PT, -R11, RZ, RZ ;  /* 0x000000ff0b0b7210 */ /* 0x000fca0007ffe1ff */
[----:B------:R-:W-:Y:S02]  /*0ef0*/  IMAD R13, R6, R11, R13 ;  /* 0x0000000b060d7224 */ /* 0x000fe400078e020d */
[----:B------:R-:W-:-:S03]  /*0f00*/  IMAD.IADD R11, R0, 0x1, R9 ;  /* 0x00000001000b7824 */ /* 0x000fc600078e0209 */
[----:B------:R-:W-:Y:S02]  /*0f10*/  ISETP.GT.U32.AND P1, PT, R6, R13, PT ;  /* 0x0000000d0600720c */ /* 0x000fe40003f24070 */
[----:B------:R-:W-:-:S05]  /*0f20*/  VIADDMNMX R15, R0, 0x1, R11, !PT ;  /* 0x00000001000f7846 */ /* 0x000fca000780010b */
[----:B------:R-:W-:-:S05]  /*0f30*/  IMAD.IADD R16, R15, 0x1, -R0 ;  /* 0x000000010f107824 */ /* 0x000fca00078e0a00 */
[----:B------:R-:W-:Y:S01]  /*0f40*/  LOP3.LUT P3, R16, R16, 0x3, RZ, 0xc0, !PT ;  /* 0x0000000310107812 */ /* 0x000fe2000786c0ff */
[----:B------:R-:W-:-:S05]  /*0f50*/  @!P1 IMAD.IADD R13, R13, 0x1, -R6 ;  /* 0x000000010d0d9824 */ /* 0x000fca00078e0a06 */
[----:B------:R-:W-:-:S13]  /*0f60*/  ISETP.GT.U32.AND P1, PT, R6, R13, PT ;  /* 0x0000000d0600720c */ /* 0x000fda0003f24070 */
[----:B------:R-:W-:Y:S01]  /*0f70*/  @!P1 IADD3 R13, PT, PT, R13, -R6, RZ ;  /* 0x800000060d0d9210 */ /* 0x000fe20007ffe0ff */
[----:B------:R-:W-:-:S03]  /*0f80*/  IMAD.IADD R6, R0, 0x1, -R15 ;  /* 0x0000000100067824 */ /* 0x000fc600078e0a0f */
[----:B------:R-:W-:Y:S02]  /*0f90*/  @!P2 IADD3 R13, PT, PT, -R13, RZ, RZ ;  /* 0x000000ff0d0da210 */ /* 0x000fe40007ffe1ff */
[----:B------:R-:W-:Y:S01]  /*0fa0*/  ISETP.GT.U32.AND P1, PT, R6, -0x4, PT ;  /* 0xfffffffc0600780c */ /* 0x000fe20003f24070 */
[----:B------:R-:W-:Y:S01]  /*0fb0*/  IMAD.IADD R6, R8, 0x1, -R3 ;  /* 0x0000000108067824 */ /* 0x000fe200078e0a03 */
[----:B------:R-:W-:Y:S01]  /*0fc0*/  SEL R15, R12, R13, !P0 ;  /* 0x0000000d0c0f7207 */ /* 0x000fe20004000000 */
[----:B------:R-:W-:Y:S10]  /*0fd0*/  @!P3 BRA `(.L_x_14) ;  /* 0x000000000048b947 */ /* 0x000ff40003800000 */
[----:B------:R-:W1:Y:S01]  /*0fe0*/  S2R R13, SR_CgaCtaId ;  /* 0x00000000000d7919 */ /* 0x000e620000008800 */
[----:B------:R-:W-:Y:S01]  /*0ff0*/  MOV R10, 0x400 ;  /* 0x00000400000a7802 */ /* 0x000fe20000000f00 */
[----:B------:R-:W-:Y:S02]  /*1000*/  IMAD.MOV.U32 R17, RZ, RZ, RZ ;  /* 0x000000ffff117224 */ /* 0x000fe400078e00ff */
[----:B------:R-:W-:Y:S01]  /*1010*/  IMAD.MOV.U32 R19, RZ, RZ, R0 ;  /* 0x000000ffff137224 */ /* 0x000fe200078e0000 */
[----:B-1----:R-:W-:Y:S02]  /*1020*/  LEA R25, R13, R10, 0x18 ;  /* 0x0000000a0d197211 */ /* 0x002fe400078ec0ff */
[----:B------:R-:W-:-:S07]  /*1030*/  MOV R10, R2 ;  /* 0x00000002000a7202 */ /* 0x000fce0000000f00 */
.L_x_15:
[----:B0-----:R-:W0:Y:S01]  /*1040*/  LDC.64 R12, c[0x0][0x380] ;  /* 0x0000e000ff0c7b82 */ /* 0x001e220000000a00 */
[----:B------:R-:W-:-:S04]  /*1050*/  IMAD R23, R15, R4, R10 ;  /* 0x000000040f177224 */ /* 0x000fc800078e020a */
[----:B0-----:R-:W-:-:S06]  /*1060*/  IMAD.WIDE R12, R23, 0x4, R12 ;  /* 0x00000004170c7825 */ /* 0x001fcc00078e020c */
[----:B------:R-:W2:Y:S01]  /*1070*/  LDG.E R12, desc[UR6][R12.64] ;  /* 0x000000060c0c7981 */ /* 0x000ea2000c1e1900 */
[----:B------:R-:W-:Y:S01]  /*1080*/  IMAD.IADD R18, R6, 0x1, R19 ;  /* 0x0000000106127824 */ /* 0x000fe200078e0213 */
[----:B------:R-:W-:Y:S01]  /*1090*/  IADD3 R10, PT, PT, R10, 0x1, RZ ;  /* 0x000000010a0a7810 */ /* 0x000fe20007ffe0ff */
[----:B------:R-:W-:Y:S02]  /*10a0*/  VIADD R17, R17, 0x1 ;  /* 0x0000000111117836 */ /* 0x000fe40000000000 */
[----:B------:R-:W-:Y:S01]  /*10b0*/  VIADD R19, R19, 0x1 ;  /* 0x0000000113137836 */ /* 0x000fe20000000000 */
[----:B------:R-:W-:Y:S02]  /*10c0*/  LEA R23, R18, R25, 0x2 ;  /* 0x0000001912177211 */ /* 0x000fe400078e10ff */
[----:B------:R-:W-:-:S03]  /*10d0*/  ISETP.NE.AND P0, PT, R17, R16, PT ;  /* 0x000000101100720c */ /* 0x000fc60003f05270 */
[----:B--2---:R0:W-:Y:S10]  /*10e0*/  STS [R23+0x4], R12 ;  /* 0x0000040c17007388 */ /* 0x0041f40000000800 */
[----:B------:R-:W-:Y:S05]  /*10f0*/  @P0 BRA `(.L_x_15) ;  /* 0xfffffffc00d00947 */ /* 0x000fea000383ffff */
.L_x_14:
[----:B------:R-:W-:Y:S05]  /*1100*/  BSYNC.RECONVERGENT B1 ;  /* 0x0000000000017941 */ /* 0x000fea0003800200 */
.L_x_13:
[----:B------:R-:W-:Y:S05]  /*1110*/  @P1 BRA `(.L_x_12) ;  /* 0x0000000400b01947 */ /* 0x000fea0003800000 */
[----:B------:R-:W2:Y:S01]  /*1120*/  S2R R13, SR_CgaCtaId ;  /* 0x00000000000d7919 */ /* 0x000ea20000008800 */
[----:B0-----:R-:W-:Y:S01]  /*1130*/  IADD3 R12, PT, PT, R11, -R19, RZ ;  /* 0x800000130b0c7210 */ /* 0x001fe20007ffe0ff */
[----:B------:R-:W-:Y:S01]  /*1140*/  BSSY.RECONVERGENT B1, `(.L_x_16) ;  /* 0x000003a000017945 */ /* 0x000fe20003800200 */
[----:B------:R-:W-:Y:S02]  /*1150*/  MOV R18, 0x400 ;  /* 0x0000040000127802 */ /* 0x000fe40000000f00 */
[----:B------:R-:W-:Y:S02]  /*1160*/  ISETP.GT.AND P1, PT, R12, 0xc, PT ;  /* 0x0000000c0c00780c */ /* 0x000fe40003f24270 */
[----:B------:R-:W-:Y:S02]  /*1170*/  PLOP3.LUT P0, PT, PT, PT, PT, 0x80, 0x8 ;  /* 0x000000000008781c */ /* 0x000fe40003f0f070 */
[----:B--2---:R-:W-:-:S09]  /*1180*/  LEA R18, R13, R18, 0x18 ;  /* 0x000000120d127211 */ /* 0x004fd200078ec0ff */
[----:B------:R-:W-:Y:S05]  /*1190*/  @!P1 BRA `(.L_x_17) ;  /* 0x0000000000d09947 */ /* 0x000fea0003800000 */
[----:B------:R-:W-:Y:S01]  /*11a0*/  PLOP3.LUT P0, PT, PT, PT, PT, 0x8, 0x80 ;  /* 0x000000000080781c */ /* 0x000fe20003f0e170 */
[----:B-1----:R-:W-:-:S12]  /*11b0*/  VIADD R24, R11, 0xfffffff4 ;  /* 0xfffffff40b187836 */ /* 0x002fd80000000000 */
.L_x_18:
[----:B0-----:R-:W0:Y:S01]  /*11c0*/  LDC.64 R12, c[0x0][0x380] ;  /* 0x0000e000ff0c7b82 */ /* 0x001e220000000a00 */
[----:B------:R-:W-:-:S04]  /*11d0*/  IMAD R17, R15, R4, R10 ;  /* 0x000000040f117224 */ /* 0x000fc800078e020a */
[----:B0-----:R-:W-:-:S05]  /*11e0*/  IMAD.WIDE R16, R17, 0x4, R12 ;  /* 0x0000000411107825 */ /* 0x001fca00078e020c */
[----:B------:R-:W2:Y:S04]  /*11f0*/  LDG.E R22, desc[UR6][R16.64] ;  /* 0x0000000610167981 */ /* 0x000ea8000c1e1900 */
[----:B------:R-:W3:Y:S01]  /*1200*/  LDG.E R29, desc[UR6][R16.64+0x4] ;  /* 0x00000406101d7981 */ /* 0x000ee2000c1e1900 */
[----:B------:R-:W-:Y:S01]  /*1210*/  IADD3 R25, PT, PT, R6, R19, RZ ;  /* 0x0000001306197210 */ /* 0x000fe20007ffe0ff */
[----:B------:R-:W-:Y:S02]  /*1220*/  VIADD R23, R10, 0x4 ;  /* 0x000000040a177836 */ /* 0x000fe40000000000 */
[----:B------:R-:W4:Y:S01]  /*1230*/  LDG.E R27, desc[UR6][R16.64+0x8] ;  /* 0x00000806101b7981 */ /* 0x000f22000c1e1900 */
[----:B------:R-:W-:Y:S01]  /*1240*/  LEA R25, R25, R18, 0x2 ;  /* 0x0000001219197211 */ /* 0x000fe200078e10ff */
[----:B------:R-:W-:-:S02]  /*1250*/  IMAD R23, R15, R4, R23 ;  /* 0x000000040f177224 */ /* 0x000fc400078e0217 */
[----:B------:R0:W5:Y:S04]  /*1260*/  LDG.E R28, desc[UR6][R16.64+0xc] ;  /* 0x00000c06101c7981 */ /* 0x000168000c1e1900 */
[----:B--2---:R1:W-:Y:S04]  /*1270*/  STS [R25+0x4], R22 ;  /* 0x0000041619007388 */ /* 0x0043e80000000800 */
[----:B---3--:R2:W-:Y:S01]  /*1280*/  STS [R25+0x8], R29 ;  /* 0x0000081d19007388 */ /* 0x0085e20000000800 */
[----:B-1----:R-:W-:-:S05]  /*1290*/  IMAD.WIDE R22, R23, 0x4, R12 ;  /* 0x0000000417167825 */ /* 0x002fca00078e020c */
[----:B--2---:R-:W2:Y:S04]  /*12a0*/  LDG.E R29, desc[UR6][R22.64] ;  /* 0x00000006161d7981 */ /* 0x004ea8000c1e1900 */
[----:B------:R-:W3:Y:S01]  /*12b0*/  LDG.E R26, desc[UR6][R22.64+0x4] ;  /* 0x00000406161a7981 */ /* 0x000ee2000c1e1900 */
[----:B0-----:R-:W-:-:S03]  /*12c0*/  VIADD R16, R10, 0x8 ;  /* 0x000000080a107836 */ /* 0x001fc60000000000 */
[----:B----4-:R0:W-:Y:S01]  /*12d0*/  STS [R25+0xc], R27 ;  /* 0x00000c1b19007388 */ /* 0x0101e20000000800 */
[----:B------:R-:W-:-:S03]  /*12e0*/  IMAD R17, R15, R4, R16 ;  /* 0x000000040f117224 */ /* 0x000fc600078e0210 */
[----:B-----5:R1:W-:Y:S04]  /*12f0*/  STS [R25+0x10], R28 ;  /* 0x0000101c19007388 */ /* 0x0203e80000000800 */
[----:B0-----:R-:W4:Y:S01]  /*1300*/  LDG.E R27, desc[UR6][R22.64+0xc] ;  /* 0x00000c06161b7981 */ /* 0x001f22000c1e1900 */
[----:B------:R-:W-:-:S03]  /*1310*/  IMAD.WIDE R16, R17, 0x4, R12 ;  /* 0x0000000411107825 */ /* 0x000fc600078e020c */
[----:B-1----:R-:W5:Y:S04]  /*1320*/  LDG.E R28, desc[UR6][R22.64+0x8] ;  /* 0x00000806161c7981 */ /* 0x002f68000c1e1900 */
[----:B------:R-:W5:Y:S04]  /*1330*/  LDG.E R22, desc[UR6][R16.64+0x8] ;  /* 0x0000080610167981 */ /* 0x000f68000c1e1900 */
[----:B------:R-:W5:Y:S04]  /*1340*/  LDG.E R23, desc[UR6][R16.64+0xc] ;  /* 0x00000c0610177981 */ /* 0x000f68000c1e1900 */
[----:B--2---:R0:W-:Y:S04]  /*1350*/  STS [R25+0x14], R29 ;  /* 0x0000141d19007388 */ /* 0x0041e80000000800 */
[----:B---3--:R1:W-:Y:S04]  /*1360*/  STS [R25+0x18], R26 ;  /* 0x0000181a19007388 */ /* 0x0083e80000000800 */
[----:B0-----:R-:W2:Y:S04]  /*1370*/  LDG.E R29, desc[UR6][R16.64] ;  /* 0x00000006101d7981 */ /* 0x001ea8000c1e1900 */
[----:B-1----:R-:W3:Y:S04]  /*1380*/  LDG.E R26, desc[UR6][R16.64+0x4] ;  /* 0x00000406101a7981 */ /* 0x002ee8000c1e1900 */
[----:B----4-:R0:W-:Y:S02]  /*1390*/  STS [R25+0x20], R27 ;  /* 0x0000201b19007388 */ /* 0x0101e40000000800 */
[----:B0-----:R-:W-:-:S05]  /*13a0*/  IADD3 R27, PT, PT, R10, 0xc, RZ ;  /* 0x0000000c0a1b7810 */ /* 0x001fca0007ffe0ff */
[----:B------:R-:W-:-:S04]  /*13b0*/  IMAD R27, R15, R4, R27 ;  /* 0x000000040f1b7224 */ /* 0x000fc800078e021b */
[----:B------:R-:W-:Y:S01]  /*13c0*/  IMAD.WIDE R12, R27, 0x4, R12 ;  /* 0x000000041b0c7825 */ /* 0x000fe200078e020c */
[----:B-----5:R0:W-:Y:S04]  /*13d0*/  STS [R25+0x1c], R28 ;  /* 0x00001c1c19007388 */ /* 0x0201e80000000800 */
[----:B------:R-:W4:Y:S04]  /*13e0*/  LDG.E R27, desc[UR6][R12.64+0x8] ;  /* 0x000008060c1b7981 */ /* 0x000f28000c1e1900 */
[----:B0-----:R-:W5:Y:S04]  /*13f0*/  LDG.E R28, desc[UR6][R12.64+0x4] ;  /* 0x000004060c1c7981 */ /* 0x001f68000c1e1900 */
[----:B--2---:R0:W-:Y:S04]  /*1400*/  STS [R25+0x24], R29 ;  /* 0x0000241d19007388 */ /* 0x0041e80000000800 */
[----:B---3--:R1:W-:Y:S04]  /*1410*/  STS [R25+0x28], R26 ;  /* 0x0000281a19007388 */ /* 0x0083e80000000800 */
[----:B0-----:R-:W2:Y:S04]  /*1420*/  LDG.E R29, desc[UR6][R12.64+0xc] ;  /* 0x00000c060c1d7981 */ /* 0x001ea8000c1e1900 */
[----:B-1----:R-:W3:Y:S01]  /*1430*/  LDG.E R26, desc[UR6][R12.64] ;  /* 0x000000060c1a7981 */ /* 0x002ee2000c1e1900 */
[----:B------:R-:W-:-:S03]  /*1440*/  VIADD R19, R19, 0x10 ;  /* 0x0000001013137836 */ /* 0x000fc60000000000 */
[----:B------:R0:W-:Y:S04]  /*1450*/  STS [R25+0x2c], R22 ;  /* 0x00002c1619007388 */ /* 0x0001e80000000800 */
[----:B------:R0:W-:Y:S01]  /*1460*/  STS [R25+0x30], R23 ;  /* 0x0000301719007388 */ /* 0x0001e20000000800 */
[----:B------:R-:W-:-:S03]  /*1470*/  ISETP.GE.AND P1, PT, R19, R24, PT ;  /* 0x000000181300720c */ /* 0x000fc60003f26270 */
[----:B----4-:R0:W-:Y:S04]  /*1480*/  STS [R25+0x3c], R27 ;  /* 0x00003c1b19007388 */ /* 0x0101e80000000800 */
[----:B-----5:R0:W-:Y:S01]  /*1490*/  STS [R25+0x38], R28 ;  /* 0x0000381c19007388 */ /* 0x0201e20000000800 */
[----:B------:R-:W-:-:S03]  /*14a0*/  IADD3 R10, PT, PT, R10, 0x10, RZ ;  /* 0x000000100a0a7810 */ /* 0x000fc60007ffe0ff */
[----:B--2---:R0:W-:Y:S04]  /*14b0*/  STS [R25+0x40], R29 ;  /* 0x0000401d19007388 */ /* 0x0041e80000000800 */
[----:B---3--:R0:W-:Y:S01]  /*14c0*/  STS [R25+0x34], R26 ;  /* 0x0000341a19007388 */ /* 0x0081e20000000800 */
[----:B------:R-:W-:Y:S05]  /*14d0*/  @!P1 BRA `(.L_x_18) ;  /* 0xfffffffc00389947 */ /* 0x000fea000383ffff */
.L_x_17:
[----:B------:R-:W-:Y:S05]  /*14e0*/  BSYNC.RECONVERGENT B1 ;  /* 0x0000000000017941 */ /* 0x000fea0003800200 */
.L_x_16:
[----:B------:R-:W-:Y:S01]  /*14f0*/  IMAD.IADD R12, R11, 0x1, -R19 ;  /* 0x000000010b0c7824 */ /* 0x000fe200078e0a13 */
[----:B------:R-:W-:Y:S04]  /*1500*/  BSSY.RECONVERGENT B1, `(.L_x_19) ;  /* 0x000001e000017945 */ /* 0x000fe80003800200 */
[----:B------:R-:W-:-:S13]  /*1510*/  ISETP.GT.AND P1, PT, R12, 0x4, PT ;  /* 0x000000040c00780c */ /* 0x000fda0003f24270 */
[----:B------:R-:W-:Y:S05]  /*1520*/  @!P1 BRA `(.L_x_20) ;  /* 0x00000000006c9947 */ /* 0x000fea0003800000 */
[----:B------:R-:W2:Y:S01]  /*1530*/  LDC.64 R16, c[0x0][0x380] ;  /* 0x0000e000ff107b82 */ /* 0x000ea20000000a00 */
[----:B------:R-:W-:-:S04]  /*1540*/  IMAD R13, R15, R4, R10 ;  /* 0x000000040f0d7224 */ /* 0x000fc800078e020a */
[----:B--2---:R-:W-:-:S05]  /*1550*/  IMAD.WIDE R12, R13, 0x4, R16 ;  /* 0x000000040d0c7825 */ /* 0x004fca00078e0210 */
[----:B01----:R-:W2:Y:S01]  /*1560*/  LDG.E R22, desc[UR6][R12.64] ;  /* 0x000000060c167981 */ /* 0x003ea2000c1e1900 */
[----:B------:R-:W-:Y:S01]  /*1570*/  IADD3 R24, PT, PT, R10, 0x4, RZ ;  /* 0x000000040a187810 */ /* 0x000fe20007ffe0ff */
[----:B------:R-:W-:Y:S02]  /*1580*/  IMAD.IADD R23, R6, 0x1, R19 ;  /* 0x0000000106177824 */ /* 0x000fe400078e0213 */
[----:B------:R-:W3:Y:S02]  /*1590*/  LDG.E R26, desc[UR6][R12.64+0x4] ;  /* 0x000004060c1a7981 */ /* 0x000ee4000c1e1900 */
[----:B------:R-:W-:Y:S01]  /*15a0*/  IMAD R25, R15, R4, R24 ;  /* 0x000000040f197224 */ /* 0x000fe200078e0218 */
[----:B------:R-:W-:Y:S01]  /*15b0*/  LEA R23, R23, R18, 0x2 ;  /* 0x0000001217177211 */ /* 0x000fe200078e10ff */
[----:B------:R-:W4:Y:S02]  /*15c0*/  LDG.E R24, desc[UR6][R12.64+0x8] ;  /* 0x000008060c187981 */ /* 0x000f24000c1e1900 */
[----:B------:R-:W-:-:S02]  /*15d0*/  IMAD.WIDE R16, R25, 0x4, R16 ;  /* 0x0000000419107825 */ /* 0x000fc400078e0210 */
[----:B------:R-:W5:Y:S04]  /*15e0*/  LDG.E R28, desc[UR6][R12.64+0xc] ;  /* 0x00000c060c1c7981 */ /* 0x000f68000c1e1900 */
[----:B------:R-:W5:Y:S04]  /*15f0*/  LDG.E R25, desc[UR6][R16.64] ;  /* 0x0000000610197981 */ /* 0x000f68000c1e1900 */
[----:B------:R-:W5:Y:S04]  /*1600*/  LDG.E R27, desc[UR6][R16.64+0x4] ;  /* 0x00000406101b7981 */ /* 0x000f68000c1e1900 */
[----:B------:R-:W5:Y:S04]  /*1610*/  LDG.E R29, desc[UR6][R16.64+0x8] ;  /* 0x00000806101d7981 */ /* 0x000f68000c1e1900 */
[----:B--2---:R0:W-:Y:S04]  /*1620*/  STS [R23+0x4], R22 ;  /* 0x0000041617007388 */ /* 0x0041e80000000800 */
[----:B0-----:R-:W2:Y:S04]  /*1630*/  LDG.E R22, desc[UR6][R16.64+0xc] ;  /* 0x00000c0610167981 */ /* 0x001ea8000c1e1900 */
[----:B---3--:R3:W-:Y:S04]  /*1640*/  STS [R23+0x8], R26 ;  /* 0x0000081a17007388 */ /* 0x0087e80000000800 */
[----:B----4-:R3:W-:Y:S04]  /*1650*/  STS [R23+0xc], R24 ;  /* 0x00000c1817007388 */ /* 0x0107e80000000800 */
[----:B-----5:R3:W-:Y:S04]  /*1660*/  STS [R23+0x10], R28 ;  /* 0x0000101c17007388 */ /* 0x0207e80000000800 */
[----:B------:R3:W-:Y:S04]  /*1670*/  STS [R23+0x14], R25 ;  /* 0x0000141917007388 */ /* 0x0007e80000000800 */
[----:B------:R3:W-:Y:S04]  /*1680*/  STS [R23+0x18], R27 ;  /* 0x0000181b17007388 */ /* 0x0007e80000000800 */
[----:B------:R3:W-:Y:S01]  /*1690*/  STS [R23+0x1c], R29 ;  /* 0x00001c1d17007388 */ /* 0x0007e20000000800 */
[----:B------:R-:W-:Y:S01]  /*16a0*/  PLOP3.LUT P0, PT, PT, PT, PT, 0x8, 0x80 ;  /* 0x000000000080781c */ /* 0x000fe20003f0e170 */
[----:B------:R-:W-:Y:S01]  /*16b0*/  VIADD R19, R19, 0x8 ;  /* 0x0000000813137836 */ /* 0x000fe20000000000 */
[----:B------:R-:W-:Y:S01]  /*16c0*/  IADD3 R10, PT, PT, R10, 0x8, RZ ;  /* 0x000000080a0a7810 */ /* 0x000fe20007ffe0ff */
[----:B--2---:R3:W-:Y:S10]  /*16d0*/  STS [R23+0x20], R22 ;  /* 0x0000201617007388 */ /* 0x0047f40000000800 */
.L_x_20:
[----:B------:R-:W-:Y:S05]  /*16e0*/  BSYNC.RECONVERGENT B1 ;  /* 0x0000000000017941 */ /* 0x000fea0003800200 */
.L_x_19:
[----:B------:R-:W-:-:S13]  /*16f0*/  ISETP.LT.OR P0, PT, R19, R11, P0 ;  /* 0x0000000b1300720c */ /* 0x000fda0000701670 */
[----:B------:R-:W-:Y:S05]  /*1700*/  @!P0 BRA `(.L_x_12) ;  /* 0x0000000000348947 */ /* 0x000fea0003800000 */
[----:B------:R-:W2:Y:S01]  /*1710*/  LDC.64 R12, c[0x0][0x380] ;  /* 0x0000e000ff0c7b82 */ /* 0x000ea20000000a00 */
[----:B------:R-:W-:-:S04]  /*1720*/  IMAD R15, R15, R4, R10 ;  /* 0x000000040f0f7224 */ /* 0x000fc800078e020a */
[----:B--2---:R-:W-:-:S05]  /*1730*/  IMAD.WIDE R12, R15, 0x4, R12 ;  /* 0x000000040f0c7825 */ /* 0x004fca00078e020c */
[----:B------:R-:W2:Y:S04]  /*1740*/  LDG.E R4, desc[UR6][R12.64] ;  /* 0x000000060c047981 */ /* 0x000ea8000c1e1900 */
[----:B------:R-:W4:Y:S04]  /*1750*/  LDG.E R10, desc[UR6][R12.64+0x4] ;  /* 0x000004060c0a7981 */ /* 0x000f28000c1e1900 */
[----:B------:R-:W5:Y:S04]  /*1760*/  LDG.E R16, desc[UR6][R12.64+0x8] ;  /* 0x000008060c107981 */ /* 0x000f68000c1e1900 */
[----:B01-3--:R-:W3:Y:S01]  /*1770*/  LDG.E R22, desc[UR6][R12.64+0xc] ;  /* 0x00000c060c167981 */ /* 0x00bee2000c1e1900 */
[----:B------:R-:W-:-:S05]  /*1780*/  IMAD.IADD R11, R6, 0x1, R19 ;  /* 0x00000001060b7824 */ /* 0x000fca00078e0213 */
[----:B------:R-:W-:-:S05]  /*1790*/  LEA R11, R11, R18, 0x2 ;  /* 0x000000120b0b7211 */ /* 0x000fca00078e10ff */
[----:B--2---:R0:W-:Y:S04]  /*17a0*/  STS [R11+0x4], R4 ;  /* 0x000004040b007388 */ /* 0x0041e80000000800 */
[----:B----4-:R0:W-:Y:S04]  /*17b0*/  STS [R11+0x8], R10 ;  /* 0x0000080a0b007388 */ /* 0x0101e80000000800 */
[----:B-----5:R0:W-:Y:S04]  /*17c0*/  STS [R11+0xc], R16 ;  /* 0x00000c100b007388 */ /* 0x0201e80000000800 */
[----:B---3--:R0:W-:Y:S02]  /*17d0*/  STS [R11+0x10], R22 ;  /* 0x000010160b007388 */ /* 0x0081e40000000800 */
.L_x_12:
[----:B------:R-:W-:Y:S05]  /*17e0*/  BSYNC.RECONVERGENT B0 ;  /* 0x0000000000007941 */ /* 0x000fea0003800200 */
.L_x_11:
[----:B------:R-:W-:Y:S01]  /*17f0*/  ISETP.NE.AND P0, PT, R20, RZ, PT ;  /* 0x000000ff1400720c */ /* 0x000fe20003f05270 */
[----:B------:R-:W-:-:S12]  /*1800*/  BSSY.RECONVERGENT B0, `(.L_x_21) ;  /* 0x00000fa000007945 */ /* 0x000fd80003800200 */
[----:B------:R-:W-:Y:S05]  /*1810*/  @P0 BRA `(.L_x_22) ;  /* 0x0000000c00e00947 */ /* 0x000fea0003800000 */
[----:B0-----:R-:W0:Y:S01]  /*1820*/  LDC R4, c[0x0][0x390] ;  /* 0x0000e400ff047b82 */ /* 0x001e220000000800 */
[----:B------:R-:W-:Y:S02]  /*1830*/  HFMA2 R10, -RZ, RZ, 0, 0 ;  /* 0x00000000ff0a7431 */ /* 0x000fe400000001ff */
[----:B------:R-:W-:-:S05]  /*1840*/  VIADD R12, R2, 0xffffffff ;  /* 0xffffffff020c7836 */ /* 0x000fca0000000000 */
[----:B------:R-:W-:Y:S02]  /*1850*/  IABS R18, R12 ;  /* 0x0000000c00127213 */ /* 0x000fe40000000000 */
[----:B------:R-:W-:Y:S02]  /*1860*/  ISETP.GE.AND P1, PT, R12, RZ, PT ;  /* 0x000000ff0c00720c */ /* 0x000fe40003f26270 */
[-C--:B0-----:R-:W-:Y:S02]  /*1870*/  IABS R6, R4.reuse ;  /* 0x0000000400067213 */ /* 0x081fe40000000000 */
[----:B------:R-:W-:Y:S02]  /*1880*/  LOP3.LUT R12, RZ, R4, RZ, 0x33, !PT ;  /* 0x00000004ff0c7212 */ /* 0x000fe400078e33ff */
[----:B------:R-:W0:Y:S08]  /*1890*/  I2F.RP R13, R6 ;  /* 0x00000006000d7306 */ /* 0x000e300000209400 */
[----:B0-----:R-:W0:Y:S02]  /*18a0*/  MUFU.RCP R13, R13 ;  /* 0x0000000d000d7308 */ /* 0x001e240000001000 */
[----:B0-----:R-:W-:-:S06]  /*18b0*/  VIADD R15, R13, 0xffffffe ;  /* 0x0ffffffe0d0f7836 */ /* 0x001fcc0000000000 */
[----:B------:R-:W0:Y:S02]  /*18c0*/  F2I.FTZ.U32.TRUNC.NTZ R11, R15 ;  /* 0x0000000f000b7305 */ /* 0x000e24000021f000 */
[----:B0-----:R-:W-:-:S05]  /*18d0*/  IADD3 R17, PT, PT, RZ, -R11, RZ ;  /* 0x8000000bff117210 */ /* 0x001fca0007ffe0ff */
[----:B------:R-:W-:-:S04]  /*18e0*/  IMAD R17, R17, R6, RZ ;  /* 0x0000000611117224 */ /* 0x000fc800078e02ff */
[----:B------:R-:W-:-:S04]  /*18f0*/  IMAD.HI.U32 R16, R11, R17, R10 ;  /* 0x000000110b107227 */ /* 0x000fc800078e000a */
[----:B------:R-:W-:-:S04]  /*1900*/  IMAD.MOV.U32 R11, RZ, RZ, R18 ;  /* 0x000000ffff0b7224 */ /* 0x000fc800078e0012 */
[----:B------:R-:W-:-:S05]  /*1910*/  IMAD.HI.U32 R10, R16, R11, RZ ;  /* 0x0000000b100a7227 */ /* 0x000fca00078e00ff */
[----:B------:R-:W-:-:S05]  /*1920*/  IADD3 R10, PT, PT, -R10, RZ, RZ ;  /* 0x000000ff0a0a7210 */ /* 0x000fca0007ffe1ff */
[----:B------:R-:W-:-:S05]  /*1930*/  IMAD R11, R6, R10, R11 ;  /* 0x0000000a060b7224 */ /* 0x000fca00078e020b */
[----:B------:R-:W-:-:S13]  /*1940*/  ISETP.GT.U32.AND P0, PT, R6, R11, PT ;  /* 0x0000000b0600720c */ /* 0x000fda0003f04070 */
[----:B------:R-:W-:-:S05]  /*1950*/  @!P0 IMAD.IADD R11, R11, 0x1, -R6 ;  /* 0x000000010b0b8824 */ /* 0x000fca00078e0a06 */
[----:B------:R-:W-:-:S13]  /*1960*/  ISETP.GT.U32.AND P0, PT, R6, R11, PT ;  /* 0x0000000b0600720c */ /* 0x000fda0003f04070 */
[----:B------:R-:W-:Y:S02]  /*1970*/  @!P0 IADD3 R11, PT, PT, R11, -R6, RZ ;  /* 0x800000060b0b8210 */ /* 0x000fe40007ffe0ff */
[----:B------:R-:W-:-:S03]  /*1980*/  ISETP.NE.AND P0, PT, R4, RZ, PT ;  /* 0x000000ff0400720c */ /* 0x000fc60003f05270 */
[----:B------:R-:W-:-:S05]  /*1990*/  @!P1 IMAD.MOV R11, RZ, RZ, -R11 ;  /* 0x000000ffff0b9224 */ /* 0x000fca00078e0a0b */
[----:B------:R-:W-:-:S04]  /*19a0*/  SEL R11, R12, R11, !P0 ;  /* 0x0000000b0c0b7207 */ /* 0x000fc80004000000 */
[----:B------:R-:W-:-:S04]  /*19b0*/  IADD3 R11, PT, PT, R11, R4, RZ ;  /* 0x000000040b0b7210 */ /* 0x000fc80007ffe0ff */
[----:B------:R-:W-:Y:S02]  /*19c0*/  IABS R13, R11 ;  /* 0x0000000b000d7213 */ /* 0x000fe40000000000 */
[----:B------:R-:W-:-:S03]  /*19d0*/  ISETP.GE.AND P2, PT, R11, RZ, PT ;  /* 0x000000ff0b00720c */ /* 0x000fc60003f46270 */
[----:B------:R-:W-:-:S04]  /*19e0*/  IMAD.HI.U32 R10, R16, R13, RZ ;  /* 0x0000000d100a7227 */ /* 0x000fc800078e00ff */
[----:B------:R-:W-:-:S04]  /*19f0*/  IMAD.MOV R10, RZ, RZ, -R10 ;  /* 0x000000ffff0a7224 */ /* 0x000fc800078e0a0a */
[----:B------:R-:W-:-:S05]  /*1a00*/  IMAD R13, R6, R10, R13 ;  /* 0x0000000a060d7224 */ /* 0x000fca00078e020d */
[----:B------:R-:W-:-:S13]  /*1a10*/  ISETP.GT.U32.AND P1, PT, R6, R13, PT ;  /* 0x0000000d0600720c */ /* 0x000fda0003f24070 */
[----:B------:R-:W-:-:S04]  /*1a20*/  @!P1 IADD3 R13, PT, PT, R13, -R6, RZ ;  /* 0x800000060d0d9210 */ /* 0x000fc80007ffe0ff */
[----:B------:R-:W-:-:S13]  /*1a30*/  ISETP.GT.U32.AND P1, PT, R6, R13, PT ;  /* 0x0000000d0600720c */ /* 0x000fda0003f24070 */
[----:B------:R-:W-:Y:S01]  /*1a40*/  @!P1 IMAD.IADD R13, R13, 0x1, -R6 ;  /* 0x000000010d0d9824 */ /* 0x000fe200078e0a06 */
[----:B------:R-:W-:-:S04]  /*1a50*/  ISETP.GE.AND P1, PT, R9, 0x1, PT ;  /* 0x000000010900780c */ /* 0x000fc80003f26270 */
[----:B------:R-:W-:-:S04]  /*1a60*/  @!P2 IADD3 R13, PT, PT, -R13, RZ, RZ ;  /* 0x000000ff0d0da210 */ /* 0x000fc80007ffe1ff */
[----:B------:R-:W-:-:S05]  /*1a70*/  SEL R15, R12, R13, !P0 ;  /* 0x0000000d0c0f7207 */ /* 0x000fca0004000000 */
[----:B------:R-:W-:Y:S05]  /*1a80*/  @!P1 BRA `(.L_x_22) ;  /* 0x0000000c00449947 */ /* 0x000fea0003800000 */
[C---:B-123--:R-:W-:Y:S01]  /*1a90*/  IMAD.IADD R25, R14.reuse, 0x1, R9 ;  /* 0x000000010e197824 */ /* 0x04efe200078e0209 */
[----:B------:R-:W-:Y:S01]  /*1aa0*/  BSSY.RECONVERGENT B1, `(.L_x_23) ;  /* 0x000001c000017945 */ /* 0x000fe20003800200 */
[----:B------:R-:W-:Y:S01]  /*1ab0*/  IMAD.MOV.U32 R26, RZ, RZ, R14 ;  /* 0x000000ffff1a7224 */ /* 0x000fe200078e000e */
[----:B------:R-:W-:Y:S02]  /*1ac0*/  MOV R6, R5 ;  /* 0x0000000500067202 */ /* 0x000fe40000000f00 */
[----:B------:R-:W-:-:S04]  /*1ad0*/  VIADDMNMX R17, R14, 0x1, R25, !PT ;  /* 0x000000010e117846 */ /* 0x000fc80007800119 */
[----:B------:R-:W-:-:S04]  /*1ae0*/  IADD3 R16, PT, PT, -R14, R17, RZ ;  /* 0x000000110e107210 */ /* 0x000fc80007ffe1ff */
[----:B------:R-:W-:-:S13]  /*1af0*/  LOP3.LUT P0, R16, R16, 0x3, RZ, 0xc0, !PT ;  /* 0x0000000310107812 */ /* 0x000fda000780c0ff */
        /* <DEDUP_REMOVED lines=9> */
.L_x_25:
[----:B------:R-:W-:-:S04]  /*1b90*/  IMAD R13, R6, R4, R15 ;  /* 0x00000004060d7224 */ /* 0x000fc800078e020f */
[----:B01----:R-:W-:-:S06]  /*1ba0*/  IMAD.WIDE R12, R13, 0x4, R10 ;  /* 0x000000040d0c7825 */ /* 0x003fcc00078e020a */
[----:B------:R-:W2:Y:S01]  /*1bb0*/  LDG.E R12, desc[UR6][R12.64] ;  /* 0x000000060c0c7981 */ /* 0x000ea2000c1e1900 */
[----:B------:R-:W-:Y:S01]  /*1bc0*/  IMAD R22, R3, R18, R3 ;  /* 0x0000001203167224 */ /* 0x000fe200078e0203 */
[----:B------:R-:W-:Y:S01]  /*1bd0*/  IADD3 R26, PT, PT, R18, 0x1, RZ ;  /* 0x00000001121a7810 */ /* 0x000fe20007ffe0ff */
[----:B------:R-:W-:Y:S02]  /*1be0*/  VIADD R19, R19, 0x1 ;  /* 0x0000000113137836 */ /* 0x000fe40000000000 */
[----:B------:R-:W-:Y:S01]  /*1bf0*/  VIADD R6, R6, 0x1 ;  /* 0x0000000106067836 */ /* 0x000fe20000000000 */
[----:B------:R-:W-:Y:S02]  /*1c00*/  LEA R23, R22, R27, 0x2 ;  /* 0x0000001b16177211 */ /* 0x000fe400078e10ff */
[----:B------:R-:W-:Y:S02]  /*1c10*/  ISETP.NE.AND P0, PT, R19, R16, PT ;  /* 0x000000101300720c */ /* 0x000fe40003f05270 */
[----:B------:R-:W-:Y:S01]  /*1c20*/  MOV R18, R26 ;  /* 0x0000001a00127202 */ /* 0x000fe20000000f00 */
[----:B--2---:R0:W-:Y:S10]  /*1c30*/  STS [R23], R12 ;  /* 0x0000000c17007388 */ /* 0x0041f40000000800 */
[----:B------:R-:W-:Y:S05]  /*1c40*/  @P0 BRA `(.L_x_25) ;  /* 0xfffffffc00d00947 */ /* 0x000fea000383ffff */
[----:B------:R-:W-:Y:S05]  /*1c50*/  BSYNC.RECONVERGENT B2 ;  /* 0x0000000000027941 */ /* 0x000fea0003800200 */
.L_x_24:
[----:B------:R-:W-:Y:S05]  /*1c60*/  BSYNC.RECONVERGENT B1 ;  /* 0x0000000000017941 */ /* 0x000fea0003800200 */
.L_x_23:
[----:B------:R-:W-:-:S05]  /*1c70*/  IMAD.IADD R17, R14, 0x1, -R17 ;  /* 0x000000010e117824 */ /* 0x000fca00078e0a11 */
[----:B------:R-:W-:-:S13]  /*1c80*/  ISETP.GT.U32.AND P0, PT, R17, -0x4, PT ;  /* 0xfffffffc1100780c */ /* 0x000fda0003f04070 */
[----:B------:R-:W-:Y:S05]  /*1c90*/  @P0 BRA `(.L_x_22) ;  /* 0x0000000800c00947 */ /* 0x000fea0003800000 */
[----:B------:R-:W1:Y:S01]  /*1ca0*/  S2R R11, SR_CgaCtaId ;  /* 0x00000000000b7919 */ /* 0x000e620000008800 */
[----:B------:R-:W-:Y:S01]  /*1cb0*/  IADD3 R10, PT, PT, R25, -R26, RZ ;  /* 0x8000001a190a7210 */ /* 0x000fe20007ffe0ff */
[----:B------:R-:W-:Y:S01]  /*1cc0*/  BSSY.RECONVERGENT B1, `(.L_x_26) ;  /* 0x0000063000017945 */ /* 0x000fe20003800200 */
[----:B------:R-:W-:Y:S02]  /*1cd0*/  MOV R24, 0x400 ;  /* 0x0000040000187802 */ /* 0x000fe40000000f00 */
[----:B------:R-:W-:Y:S02]  /*1ce0*/  ISETP.GT.AND P1, PT, R10, 0xc, PT ;  /* 0x0000000c0a00780c */ /* 0x000fe40003f24270 */
[----:B------:R-:W-:Y:S02]  /*1cf0*/  PLOP3.LUT P0, PT, PT, PT, PT, 0x80, 0x8 ;  /* 0x000000000008781c */ /* 0x000fe40003f0f070 */
[----:B-1----:R-:W-:-:S09]  /*1d00*/  LEA R24, R11, R24, 0x18 ;  /* 0x000000180b187211 */ /* 0x002fd200078ec0ff */
[----:B------:R-:W-:Y:S05]  /*1d10*/  @!P1 BRA `(.L_x_27) ;  /* 0x0000000400749947 */ /* 0x000fea0003800000 */
[----:B------:R-:W-:Y:S01]  /*1d20*/  PLOP3.LUT P0, PT, PT, PT, PT, 0x8, 0x80 ;  /* 0x000000000080781c */ /* 0x000fe20003f0e170 */
[----:B------:R-:W-:-:S12]  /*1d30*/  VIADD R27, R25, 0xfffffff4 ;  /* 0xfffffff4191b7836 */ /* 0x000fd80000000000 */
.L_x_28:
[----:B-1----:R-:W1:Y:S01]  /*1d40*/  LDC.64 R16, c[0x0][0x380] ;  /* 0x0000e000ff107b82 */ /* 0x002e620000000a00 */
[----:B------:R-:W-:-:S04]  /*1d50*/  IMAD R29, R6, R4, R15 ;  /* 0x00000004061d7224 */ /* 0x000fc800078e020f */
[----:B-1----:R-:W-:-:S05]  /*1d60*/  IMAD.WIDE R28, R29, 0x4, R16 ;  /* 0x000000041d1c7825 */ /* 0x002fca00078e0210 */
[----:B0-----:R-:W2:Y:S01]  /*1d70*/  LDG.E R23, desc[UR6][R28.64] ;  /* 0x000000061c177981 */ /* 0x001ea2000c1e1900 */
[----:B------:R-:W-:-:S05]  /*1d80*/  IMAD.WIDE R18, R4, 0x4, R28 ;  /* 0x0000000404127825 */ /* 0x000fca00078e021c */
[----:B------:R0:W3:Y:S02]  /*1d90*/  LDG.E R12, desc[UR6][R18.64] ;  /* 0x00000006120c7981 */ /* 0x0000e4000c1e1900 */
[----:B0-----:R-:W-:-:S05]  /*1da0*/  IMAD.WIDE R18, R4, 0x4, R18 ;  /* 0x0000000404127825 */ /* 0x001fca00078e0212 */
[----:B------:R-:W4:Y:S01]  /*1db0*/  LDG.E R13, desc[UR6][R18.64] ;  /* 0x00000006120d7981 */ /* 0x000f22000c1e1900 */
[----:B------:R-:W-:-:S04]  /*1dc0*/  IMAD.WIDE R10, R4, 0x4, R18 ;  /* 0x00000004040a7825 */ /* 0x000fc800078e0212 */
[----:B------:R-:W-:Y:S01]  /*1dd0*/  IMAD R22, R3, R26, R3 ;  /* 0x0000001a03167224 */ /* 0x000fe200078e0203 */
[----:B------:R0:W5:Y:S02]  /*1de0*/  LDG.E R29, desc[UR6][R10.64] ;  /* 0x000000060a1d7981 */ /* 0x000164000c1e1900 */
[----:B0-----:R-:W-:Y:S01]  /*1df0*/  IADD3 R11, PT, PT, R6, 0x4, RZ ;  /* 0x00000004060b7810 */ /* 0x001fe20007ffe0ff */
[----:B------:R-:W-:-:S04]  /*1e00*/  IMAD R10, R22, 0x4, R24 ;  /* 0x00000004160a7824 */ /* 0x000fc800078e0218 */
[----:B------:R-:W-:Y:S01]  /*1e10*/  IMAD R22, R11, R4, R15 ;  /* 0x000000040b167224 */ /* 0x000fe200078e020f */
[----:B------:R-:W-:Y:S01]  /*1e20*/  LEA R28, R21, R10, 0x2 ;  /* 0x0000000a151c7211 */ /* 0x000fe200078e10ff */
[----:B--2---:R0:W-:Y:S04]  /*1e30*/  STS [R10], R23 ;  /* 0x000000170a007388 */ /* 0x0041e80000000800 */
[----:B---3--:R1:W-:Y:S01]  /*1e40*/  STS [R28+0x8], R12 ;  /* 0x0000080c1c007388 */ /* 0x0083e20000000800 */
[----:B0-----:R-:W-:-:S05]  /*1e50*/  IMAD.WIDE R22, R22, 0x4, R16 ;  /* 0x0000000416167825 */ /* 0x001fca00078e0210 */
[----:B-1----:R0:W2:Y:S01]  /*1e60*/  LDG.E R12, desc[UR6][R22.64] ;  /* 0x00000006160c7981 */ /* 0x0020a2000c1e1900 */
[----:B------:R-:W-:-:S05]  /*1e70*/  IMAD.WIDE R18, R4, 0x4, R22 ;  /* 0x0000000404127825 */ /* 0x000fca00078e0216 */
[----:B------:R1:W3:Y:S01]  /*1e80*/  LDG.E R28, desc[UR6][R18.64] ;  /* 0x00000006121c7981 */ /* 0x0002e2000c1e1900 */
[----:B------:R-:W-:-:S05]  /*1e90*/  IMAD R11, R3, 0x4, R10 ;  /* 0x00000004030b7824 */ /* 0x000fca00078e020a */
[----:B0-----:R-:W-:Y:S01]  /*1ea0*/  LEA R22, R21, R11, 0x2 ;  /* 0x0000000b15167211 */ /* 0x001fe200078e10ff */
[----:B------:R-:W-:-:S04]  /*1eb0*/  IMAD R11, R3, 0x4, R11 ;  /* 0x00000004030b7824 */ /* 0x000fc800078e020b */
[----:B----4-:R0:W-:Y:S02]  /*1ec0*/  STS [R22+0x8], R13 ;  /* 0x0000080d16007388 */ /* 0x0101e40000000800 */
[----:B0-----:R-:W-:Y:S01]  /*1ed0*/  LEA R13, R21, R11, 0x2 ;  /* 0x0000000b150d7211 */ /* 0x001fe200078e10ff */
[----:B------:R-:W-:-:S04]  /*1ee0*/  IMAD.WIDE R10, R4, 0x4, R18 ;  /* 0x00000004040a7825 */ /* 0x000fc800078e0212 */
[----:B-----5:R0:W-:Y:S01]  /*1ef0*/  STS [R13+0x8], R29 ;  /* 0x0000081d0d007388 */ /* 0x0201e20000000800 */
[----:B------:R-:W-:Y:S01]  /*1f00*/  IMAD.WIDE R22, R4, 0x4, R10 ;  /* 0x0000000404167825 */ /* 0x000fe200078e020a */
[----:B-1----:R-:W-:-:S05]  /*1f10*/  IADD3 R18, PT, PT, R6, 0x8, RZ ;  /* 0x0000000806127810 */ /* 0x002fca0007ffe0ff */
[----:B------:R-:W4:Y:S04]  /*1f20*/  LDG.E R22, desc[UR6][R22.64] ;  /* 0x0000000616167981 */ /* 0x000f28000c1e1900 */
[----:B0-----:R0:W5:Y:S02]  /*1f30*/  LDG.E R29, desc[UR6][R10.64] ;  /* 0x000000060a1d7981 */ /* 0x001164000c1e1900 */
[----:B0-----:R-:W-:-:S04]  /*1f40*/  VIADD R10, R26, 0x4 ;  /* 0x000000041a0a7836 */ /* 0x001fc80000000000 */
[----:B------:R-:W-:Y:S02]  /*1f50*/  IMAD R19, R3, R10, R3 ;  /* 0x0000000a03137224 */ /* 0x000fe400078e0203 */
[----:B------:R-:W-:Y:S02]  /*1f60*/  IMAD R13, R18, R4, R15 ;  /* 0x00000004120d7224 */ /* 0x000fe400078e020f */
[----:B------:R-:W-:-:S05]  /*1f70*/  IMAD R23, R19, 0x4, R24 ;  /* 0x0000000413177824 */ /* 0x000fca00078e0218 */
[----:B------:R-:W-:Y:S01]  /*1f80*/  LEA R19, R21, R23, 0x2 ;  /* 0x0000001715137211 */ /* 0x000fe200078e10ff */
[----:B--2---:R0:W-:Y:S02]  /*1f90*/  STS [R23], R12 ;  /* 0x0000000c17007388 */ /* 0x0041e40000000800 */
[----:B0-----:R-:W-:Y:S02]  /*1fa0*/  IMAD.WIDE R12, R13, 0x4, R16 ;  /* 0x000000040d0c7825 */ /* 0x001fe400078e0210 */
[----:B---3--:R0:W-:Y:S04]  /*1fb0*/  STS [R19+0x8], R28 ;  /* 0x0000081c13007388 */ /* 0x0081e80000000800 */
[----:B------:R1:W2:Y:S01]  /*1fc0*/  LDG.E R11, desc[UR6][R12.64] ;  /* 0x000000060c0b7981 */ /* 0x0002a2000c1e1900 */
[----:B0-----:R-:W-:-:S05]  /*1fd0*/  IMAD.WIDE R18, R4, 0x4, R12 ;  /* 0x0000000404127825 */ /* 0x001fca00078e020c */
[----:B------:R0:W3:Y:S01]  /*1fe0*/  LDG.E R10, desc[UR6][R18.64] ;  /* 0x00000006120a7981 */ /* 0x0000e2000c1e1900 */
[----:B------:R-:W-:-:S05]  /*1ff0*/  IMAD R28, R3, 0x4, R23 ;  /* 0x00000004031c7824 */ /* 0x000fca00078e0217 */
[----:B-1----:R-:W-:Y:S01]  /*2000*/  LEA R12, R21, R28, 0x2 ;  /* 0x0000001c150c7211 */ /* 0x002fe200078e10ff */
[----:B------:R-:W-:Y:S02]  /*2010*/  IMAD R28, R3, 0x4, R28 ;  /* 0x00000004031c7824 */ /* 0x000fe400078e021c */
[----:B------:R-:W-:-:S03]  /*2020*/  VIADD R23, R26, 0x8 ;  /* 0x000000081a177836 */ /* 0x000fc60000000000 */
[----:B------:R-:W-:Y:S02]  /*2030*/  LEA R13, R21, R28, 0x2 ;  /* 0x0000001c150d7211 */ /* 0x000fe400078e10ff */
[----:B------:R-:W-:Y:S01]  /*2040*/  IADD3 R28, PT, PT, R6, 0xc, RZ ;  /* 0x0000000c061c7810 */ /* 0x000fe20007ffe0ff */
[----:B-----5:R-:W-:Y:S04]  /*2050*/  STS [R12+0x8], R29 ;  /* 0x0000081d0c007388 */ /* 0x020fe80000000800 */
[----:B----4-:R1:W-:Y:S02]  /*2060*/  STS [R13+0x8], R22 ;  /* 0x000008160d007388 */ /* 0x0103e40000000800 */
[----:B-1----:R-:W-:Y:S02]  /*2070*/  IMAD R13, R3, R23, R3 ;  /* 0x00000017030d7224 */ /* 0x002fe400078e0203 */
[----:B------:R-:W-:-:S02]  /*2080*/  IMAD R23, R28, R4, R15 ;  /* 0x000000041c177224 */ /* 0x000fc400078e020f */
[----:B------:R-:W-:Y:S02]  /*2090*/  IMAD R28, R13, 0x4, R24 ;  /* 0x000000040d1c7824 */ /* 0x000fe400078e0218 */
[----:B------:R-:W-:-:S03]  /*20a0*/  IMAD.WIDE R16, R23, 0x4, R16 ;  /* 0x0000000417107825 */ /* 0x000fc600078e0210 */
[----:B------:R-:W-:Y:S01]  /*20b0*/  LEA R23, R21, R28, 0x2 ;  /* 0x0000001c15177211 */ /* 0x000fe200078e10ff */
[----:B0-----:R-:W-:-:S04]  /*20c0*/  IMAD.WIDE R18, R4, 0x4, R18 ;  /* 0x0000000404127825 */ /* 0x001fc800078e0212 */
[C---:B------:R-:W-:Y:S01]  /*20d0*/  IMAD.WIDE R12, R4.reuse, 0x4, R16 ;  /* 0x00000004040c7825 */ /* 0x040fe200078e0210 */
[----:B------:R0:W4:Y:S04]  /*20e0*/  LDG.E R29, desc[UR6][R18.64] ;  /* 0x00000006121d7981 */ /* 0x000128000c1e1900 */
[----:B------:R-:W5:Y:S01]  /*20f0*/  LDG.E R16, desc[UR6][R16.64] ;  /* 0x0000000610107981 */ /* 0x000f62000c1e1900 */
[----:B0-----:R-:W-:-:S06]  /*2100*/  IMAD.WIDE R18, R4, 0x4, R18 ;  /* 0x0000000404127825 */ /* 0x001fcc00078e0212 */
[----:B------:R-:W5:Y:S04]  /*2110*/  LDG.E R18, desc[UR6][R18.64] ;  /* 0x0000000612127981 */ /* 0x000f68000c1e1900 */
[----:B--2---:R-:W-:Y:S04]  /*2120*/  STS [R28], R11 ;  /* 0x0000000b1c007388 */ /* 0x004fe80000000800 */
[----:B---3--:R0:W-:Y:S02]  /*2130*/  STS [R23+0x8], R10 ;  /* 0x0000080a17007388 */ /* 0x0081e40000000800 */
[----:B0-----:R-:W-:-:S02]  /*2140*/  IMAD.WIDE R10, R4, 0x4, R12 ;  /* 0x00000004040a7825 */ /* 0x001fc400078e020c */
[----:B------:R-:W2:Y:S02]  /*2150*/  LDG.E R12, desc[UR6][R12.64] ;  /* 0x000000060c0c7981 */ /* 0x000ea4000c1e1900 */
[----:B------:R-:W-:Y:S02]  /*2160*/  IMAD.WIDE R22, R4, 0x4, R10 ;  /* 0x0000000404167825 */ /* 0x000fe400078e020a */
[----:B------:R0:W3:Y:S04]  /*2170*/  LDG.E R13, desc[UR6][R10.64] ;  /* 0x000000060a0d7981 */ /* 0x0000e8000c1e1900 */
[----:B------:R1:W3:Y:S01]  /*2180*/  LDG.E R22, desc[UR6][R22.64] ;  /* 0x0000000616167981 */ /* 0x0002e2000c1e1900 */
[----:B------:R-:W-:Y:S02]  /*2190*/  IMAD R28, R3, 0x4, R28 ;  /* 0x00000004031c7824 */ /* 0x000fe400078e021c */
[----:B0-----:R-:W-:-:S03]  /*21a0*/  VIADD R10, R26, 0xc ;  /* 0x0000000c1a0a7836 */ /* 0x001fc60000000000 */
[C---:B------:R-:W-:Y:S01]  /*21b0*/  LEA R19, R3.reuse, R28, 0x2 ;  /* 0x0000001c03137211 */ /* 0x040fe200078e10ff */
[----:B------:R-:W-:Y:S01]  /*21c0*/  IMAD R11, R3, R10, R3 ;  /* 0x0000000a030b7224 */ /* 0x000fe200078e0203 */
[----:B-1----:R-:W-:-:S03]  /*21d0*/  LEA R23, R21, R28, 0x2 ;  /* 0x0000001c15177211 */ /* 0x002fc600078e10ff */
[----:B------:R-:W-:-:S04]  /*21e0*/  IMAD R28, R11, 0x4, R24 ;  /* 0x000000040b1c7824 */ /* 0x000fc800078e0218 */
[--C-:B------:R-:W-:Y:S01]  /*21f0*/  IMAD R17, R3, 0x4, R28.reuse ;  /* 0x0000000403117824 */ /* 0x100fe200078e021c */
[C---:B------:R-:W-:Y:S01]  /*2200*/  LEA R19, R21.reuse, R19, 0x2 ;  /* 0x0000001315137211 */ /* 0x040fe200078e10ff */
[----:B------:R-:W-:-:S03]  /*2210*/  IMAD R11, R21, 0x4, R28 ;  /* 0x00000004150b7824 */ /* 0x000fc600078e021c */
[-C--:B------:R-:W-:Y:S01]  /*2220*/  LEA R10, R3, R17.reuse, 0x2 ;  /* 0x00000011030a7211 */ /* 0x080fe200078e10ff */
[----:B----4-:R0:W-:Y:S01]  /*2230*/  STS [R23+0x8], R29 ;  /* 0x0000081d17007388 */ /* 0x0101e20000000800 */
[C---:B------:R-:W-:Y:S02]  /*2240*/  LEA R17, R21.reuse, R17, 0x2 ;  /* 0x0000001115117211 */ /* 0x040fe400078e10ff */
[----:B------:R-:W-:Y:S01]  /*2250*/  IADD3 R26, PT, PT, R26, 0x10, RZ ;  /* 0x000000101a1a7810 */ /* 0x000fe20007ffe0ff */
[----:B0-----:R-:W-:Y:S01]  /*2260*/  IMAD R23, R21, 0x4, R10 ;  /* 0x0000000415177824 */ /* 0x001fe200078e020a */
[----:B-----5:R1:W-:Y:S04]  /*2270*/  STS [R19+0x8], R18 ;  /* 0x0000081213007388 */ /* 0x0203e80000000800 */
[----:B------:R1:W-:Y:S01]  /*2280*/  STS [R28], R16 ;  /* 0x000000101c007388 */ /* 0x0003e20000000800 */
[----:B------:R-:W-:Y:S01]  /*2290*/  ISETP.GE.AND P1, PT, R26, R27, PT ;  /* 0x0000001b1a00720c */ /* 0x000fe20003f26270 */
[----:B------:R-:W-:-:S02]  /*22a0*/  VIADD R6, R6, 0x10 ;  /* 0x0000001006067836 */ /* 0x000fc40000000000 */
[----:B--2---:R1:W-:Y:S04]  /*22b0*/  STS [R11+0x8], R12 ;  /* 0x0000080c0b007388 */ /* 0x0043e80000000800 */
[----:B---3--:R1:W-:Y:S04]  /*22c0*/  STS [R17+0x8], R13 ;  /* 0x0000080d11007388 */ /* 0x0083e80000000800 */
[----:B------:R1:W-:Y:S02]  /*22d0*/  STS [R23+0x8], R22 ;  /* 0x0000081617007388 */ /* 0x0003e40000000800 */
[----:B------:R-:W-:Y:S05]  /*22e0*/  @!P1 BRA `(.L_x_28) ;  /* 0xfffffff800949947 */ /* 0x000fea000383ffff */
.L_x_27:
[----:B------:R-:W-:Y:S05]  /*22f0*/  BSYNC.RECONVERGENT B1 ;  /* 0x0000000000017941 */ /* 0x000fea0003800200 */
.L_x_26:
[----:B------:R-:W-:Y:S01]  /*2300*/  IADD3 R10, PT, PT, R25, -R26, RZ ;  /* 0x8000001a190a7210 */ /* 0x000fe20007ffe0ff */
[----:B------:R-:W-:Y:S03]  /*2310*/  BSSY.RECONVERGENT B1, `(.L_x_29) ;  /* 0x0000031000017945 */ /* 0x000fe60003800200 */
[----:B------:R-:W-:-:S13]  /*2320*/  ISETP.GT.AND P1, PT, R10, 0x4, PT ;  /* 0x000000040a00780c */ /* 0x000fda0003f24270 */
[----:B------:R-:W-:Y:S05]  /*2330*/  @!P1 BRA `(.L_x_30) ;  /* 0x0000000000b89947 */ /* 0x000fea0003800000 */
[----:B01----:R-:W0:Y:S01]  /*2340*/  LDC.64 R12, c[0x0][0x380] ;  /* 0x0000e000ff0c7b82 */ /* 0x003e220000000a00 */
[C---:B------:R-:W-:Y:S02]  /*2350*/  IMAD R19, R6.reuse, R4, R15 ;  /* 0x0000000406137224 */ /* 0x040fe400078e020f */
[----:B------:R-:W-:-:S04]  /*2360*/  VIADD R10, R6, 0x4 ;  /* 0x00000004060a7836 */ /* 0x000fc80000000000 */
[----:B------:R-:W-:Y:S02]  /*2370*/  IMAD R11, R10, R4, R15 ;  /* 0x000000040a0b7224 */ /* 0x000fe400078e020f */
[----:B0-----:R-:W-:-:S04]  /*2380*/  IMAD.WIDE R18, R19, 0x4, R12 ;  /* 0x0000000413127825 */ /* 0x001fc800078e020c */
[----:B------:R-:W-:Y:S01]  /*2390*/  IMAD.WIDE R12, R11, 0x4, R12 ;  /* 0x000000040b0c7825 */ /* 0x000fe200078e020c */
[----:B------:R0:W2:Y:S03]  /*23a0*/  LDG.E R28, desc[UR6][R18.64] ;  /* 0x00000006121c7981 */ /* 0x0000a6000c1e1900 */
[----:B------:R-:W-:-:S04]  /*23b0*/  IMAD.WIDE R22, R4, 0x4, R18 ;  /* 0x0000000404167825 */ /* 0x000fc800078e0212 */
[C---:B------:R-:W-:Y:S01]  /*23c0*/  IMAD.WIDE R10, R4.reuse, 0x4, R12 ;  /* 0x00000004040a7825 */ /* 0x040fe200078e020c */
[----:B------:R1:W3:Y:S03]  /*23d0*/  LDG.E R27, desc[UR6][R22.64] ;  /* 0x00000006161b7981 */ /* 0x0002e6000c1e1900 */
[C---:B------:R-:W-:Y:S01]  /*23e0*/  IMAD.WIDE R16, R4.reuse, 0x4, R22 ;  /* 0x0000000404107825 */ /* 0x040fe200078e0216 */
[----:B------:R-:W4:Y:S03]  /*23f0*/  LDG.E R12, desc[UR6][R12.64] ;  /* 0x000000060c0c7981 */ /* 0x000f26000c1e1900 */
[C---:B0-----:R-:W-:Y:S01]  /*2400*/  IMAD.WIDE R18, R4.reuse, 0x4, R10 ;  /* 0x0000000404127825 */ /* 0x041fe200078e020a */
[----:B------:R0:W5:Y:S04]  /*2410*/  LDG.E R29, desc[UR6][R16.64] ;  /* 0x00000006101d7981 */ /* 0x000168000c1e1900 */
[----:B------:R0:W4:Y:S01]  /*2420*/  LDG.E R10, desc[UR6][R10.64] ;  /* 0x000000060a0a7981 */ /* 0x000122000c1e1900 */
[----:B-1----:R-:W-:-:S03]  /*2430*/  IMAD.WIDE R22, R4, 0x4, R18 ;  /* 0x0000000404167825 */ /* 0x002fc600078e0212 */
[----:B------:R-:W4:Y:S01]  /*2440*/  LDG.E R18, desc[UR6][R18.64] ;  /* 0x0000000612127981 */ /* 0x000f22000c1e1900 */
[----:B0-----:R-:W-:-:S03]  /*2450*/  IMAD.WIDE R16, R4, 0x4, R16 ;  /* 0x0000000404107825 */ /* 0x001fc600078e0210 */
[----:B------:R-:W4:Y:S04]  /*2460*/  LDG.E R22, desc[UR6][R22.64] ;  /* 0x0000000616167981 */ /* 0x000f28000c1e1900 */
[----:B------:R0:W4:Y:S01]  /*2470*/  LDG.E R16, desc[UR6][R16.64] ;  /* 0x0000000610107981 */ /* 0x000122000c1e1900 */
[----:B------:R-:W-:Y:S02]  /*2480*/  VIADD R13, R26, 0x4 ;  /* 0x000000041a0d7836 */ /* 0x000fe40000000000 */
[C-C-:B------:R-:W-:Y:S02]  /*2490*/  IMAD R11, R3.reuse, R26, R3.reuse ;  /* 0x0000001a030b7224 */ /* 0x140fe400078e0203 */
[----:B------:R-:W-:-:S03]  /*24a0*/  IMAD R13, R3, R13, R3 ;  /* 0x0000000d030d7224 */ /* 0x000fc600078e0203 */
[-C--:B------:R-:W-:Y:S02]  /*24b0*/  LEA R11, R11, R24.reuse, 0x2 ;  /* 0x000000180b0b7211 */ /* 0x080fe400078e10ff */
[----:B------:R-:W-:Y:S02]  /*24c0*/  LEA R13, R13, R24, 0x2 ;  /* 0x000000180d0d7211 */ /* 0x000fe400078e10ff */
[----:B0-----:R-:W-:Y:S01]  /*24d0*/  LEA R17, R3, R11, 0x2 ;  /* 0x0000000b03117211 */ /* 0x001fe200078e10ff */
[----:B------:R-:W-:-:S03]  /*24e0*/  IMAD R19, R21, 0x4, R11 ;  /* 0x0000000415137824 */ /* 0x000fc600078e020b */
[----:B------:R-:W-:Y:S01]  /*24f0*/  LEA R23, R21, R17, 0x2 ;  /* 0x0000001115177211 */ /* 0x000fe200078e10ff */
[----:B------:R-:W-:-:S04]  /*2500*/  IMAD R17, R3, 0x4, R17 ;  /* 0x0000000403117824 */ /* 0x000fc800078e0211 */
[----:B------:R-:W-:Y:S01]  /*2510*/  IMAD R17, R21, 0x4, R17 ;  /* 0x0000000415117824 */ /* 0x000fe200078e0211 */
[----:B------:R-:W-:Y:S01]  /*2520*/  PLOP3.LUT P0, PT, PT, PT, PT, 0x8, 0x80 ;  /* 0x000000000080781c */ /* 0x000fe20003f0e170 */
[----:B------:R-:W-:Y:S01]  /*2530*/  VIADD R26, R26, 0x8 ;  /* 0x000000081a1a7836 */ /* 0x000fe20000000000 */
[----:B------:R-:W-:Y:S01]  /*2540*/  IADD3 R6, PT, PT, R6, 0x8, RZ ;  /* 0x0000000806067810 */ /* 0x000fe20007ffe0ff */
[----:B--2---:R0:W-:Y:S02]  /*2550*/  STS [R11], R28 ;  /* 0x0000001c0b007388 */ /* 0x0041e40000000800 */
[CC--:B0-----:R-:W-:Y:S02]  /*2560*/  LEA R28, R3.reuse, R13.reuse, 0x2 ;  /* 0x0000000d031c7211 */ /* 0x0c1fe400078e10ff */
[----:B---3--:R0:W-:Y:S03]  /*2570*/  STS [R19+0x8], R27 ;  /* 0x0000081b13007388 */ /* 0x0081e60000000800 */
[--C-:B------:R-:W-:Y:S01]  /*2580*/  IMAD R11, R3, 0x4, R28.reuse ;  /* 0x00000004030b7824 */ /* 0x100fe200078e021c */
[----:B-----5:R2:W-:Y:S01]  /*2590*/  STS [R23+0x8], R29 ;  /* 0x0000081d17007388 */ /* 0x0205e20000000800 */
[C---:B0-----:R-:W-:Y:S01]  /*25a0*/  LEA R19, R21.reuse, R13, 0x2 ;  /* 0x0000000d15137211 */ /* 0x041fe200078e10ff */
[----:B------:R-:W-:-:S02]  /*25b0*/  IMAD R27, R21, 0x4, R28 ;  /* 0x00000004151b7824 */ /* 0x000fc400078e021c */
[----:B------:R-:W-:Y:S01]  /*25c0*/  LEA R11, R21, R11, 0x2 ;  /* 0x0000000b150b7211 */ /* 0x000fe200078e10ff */
[----:B----4-:R2:W-:Y:S04]  /*25d0*/  STS [R17+0x8], R16 ;  /* 0x0000081011007388 */ /* 0x0105e80000000800 */
[----:B------:R2:W-:Y:S04]  /*25e0*/  STS [R13], R12 ;  /* 0x0000000c0d007388 */ /* 0x0005e80000000800 */
[----:B------:R2:W-:Y:S04]  /*25f0*/  STS [R19+0x8], R10 ;  /* 0x0000080a13007388 */ /* 0x0005e80000000800 */
[----:B------:R2:W-:Y:S04]  /*2600*/  STS [R27+0x8], R18 ;  /* 0x000008121b007388 */ /* 0x0005e80000000800 */
[----:B------:R2:W-:Y:S02]  /*2610*/  STS [R11+0x8], R22 ;  /* 0x000008160b007388 */ /* 0x0005e40000000800 */
.L_x_30:
[----:B------:R-:W-:Y:S05]  /*2620*/  BSYNC.RECONVERGENT B1 ;  /* 0x0000000000017941 */ /* 0x000fea0003800200 */
.L_x_29:
[----:B------:R-:W-:-:S13]  /*2630*/  ISETP.LT.OR P0, PT, R26, R25, P0 ;  /* 0x000000191a00720c */ /* 0x000fda0000701670 */
[----:B------:R-:W-:Y:S05]  /*2640*/  @!P0 BRA `(.L_x_22) ;  /* 0x0000000000548947 */ /* 0x000fea0003800000 */
[----:B-12---:R-:W1:Y:S01]  /*2650*/  LDC.64 R10, c[0x0][0x380] ;  /* 0x0000e000ff0a7b82 */ /* 0x006e620000000a00 */
[----:B------:R-:W-:-:S04]  /*2660*/  IMAD R17, R6, R4, R15 ;  /* 0x0000000406117224 */ /* 0x000fc800078e020f */
[----:B-1----:R-:W-:-:S04]  /*2670*/  IMAD.WIDE R16, R17, 0x4, R10 ;  /* 0x0000000411107825 */ /* 0x002fc800078e020a */
[C---:B0-----:R-:W-:Y:S02]  /*2680*/  IMAD.WIDE R12, R4.reuse, 0x4, R16 ;  /* 0x00000004040c7825 */ /* 0x041fe400078e0210 */
[----:B------:R-:W2:Y:S02]  /*2690*/  LDG.E R16, desc[UR6][R16.64] ;  /* 0x0000000610107981 */ /* 0x000ea4000c1e1900 */
[C---:B------:R-:W-:Y:S02]  /*26a0*/  IMAD.WIDE R10, R4.reuse, 0x4, R12 ;  /* 0x00000004040a7825 */ /* 0x040fe400078e020c */
[----:B------:R-:W3:Y:S02]  /*26b0*/  LDG.E R12, desc[UR6][R12.64] ;  /* 0x000000060c0c7981 */ /* 0x000ee4000c1e1900 */
[----:B------:R-:W-:Y:S02]  /*26c0*/  IMAD.WIDE R18, R4, 0x4, R10 ;  /* 0x0000000404127825 */ /* 0x000fe400078e020a */
[----:B------:R-:W4:Y:S04]  /*26d0*/  LDG.E R10, desc[UR6][R10.64] ;  /* 0x000000060a0a7981 */ /* 0x000f28000c1e1900 */
[----:B------:R-:W5:Y:S01]  /*26e0*/  LDG.E R18, desc[UR6][R18.64] ;  /* 0x0000000612127981 */ /* 0x000f62000c1e1900 */
[----:B------:R-:W-:-:S04]  /*26f0*/  IMAD R15, R3, R26, R3 ;  /* 0x0000001a030f7224 */ /* 0x000fc800078e0203 */
[----:B------:R-:W-:-:S05]  /*2700*/  IMAD R24, R15, 0x4, R24 ;  /* 0x000000040f187824 */ /* 0x000fca00078e0218 */
[-C--:B------:R-:W-:Y:S02]  /*2710*/  LEA R4, R3, R24.reuse, 0x2 ;  /* 0x0000001803047211 */ /* 0x080fe400078e10ff */
[----:B------:R-:W-:-:S03]  /*2720*/  LEA R15, R21, R24, 0x2 ;  /* 0x00000018150f7211 */ /* 0x000fc600078e10ff */
[--C-:B------:R-:W-:Y:S02]  /*2730*/  IMAD R6, R3, 0x4, R4.reuse ;  /* 0x0000000403067824 */ /* 0x100fe400078e0204 */
[----:B------:R-:W-:-:S03]  /*2740*/  IMAD R23, R21, 0x4, R4 ;  /* 0x0000000415177824 */ /* 0x000fc600078e0204 */
[----:B------:R-:W-:Y:S01]  /*2750*/  LEA R25, R21, R6, 0x2 ;  /* 0x0000000615197211 */ /* 0x000fe200078e10ff */
[----:B--2---:R0:W-:Y:S04]  /*2760*/  STS [R24], R16 ;  /* 0x0000001018007388 */ /* 0x0041e80000000800 */
[----:B---3--:R0:W-:Y:S04]  /*2770*/  STS [R15+0x8], R12 ;  /* 0x0000080c0f007388 */ /* 0x0081e80000000800 */
[----:B----4-:R0:W-:Y:S04]  /*2780*/  STS [R23+0x8], R10 ;  /* 0x0000080a17007388 */ /* 0x0101e80000000800 */
[----:B-----5:R0:W-:Y:S02]  /*2790*/  STS [R25+0x8], R18 ;  /* 0x0000081219007388 */ /* 0x0201e40000000800 */
.L_x_22:
[----:B------:R-:W-:Y:S05]  /*27a0*/  BSYNC.RECONVERGENT B0 ;  /* 0x0000000000007941 */ /* 0x000fea0003800200 */
.L_x_21:
[----:B------:R-:W-:Y:S01]  /*27b0*/  ISETP.NE.AND P0, PT, R20, R7, PT ;  /* 0x000000071400720c */ /* 0x000fe20003f05270 */
[----:B------:R-:W-:-:S12]  /*27c0*/  BSSY.RECONVERGENT B0, `(.L_x_31) ;  /* 0x0000102000007945 */ /* 0x000fd80003800200 */
[----:B------:R-:W-:Y:S05]  /*27d0*/  @P0 BRA `(.L_x_32) ;  /* 0x0000001000000947 */ /* 0x000fea0003800000 */
[----:B0-----:R-:W0:Y:S01]  /*27e0*/  LDC R4, c[0x0][0x390] ;  /* 0x0000e400ff047b82 */ /* 0x001e220000000800 */
[----:B--2---:R-:W-:Y:S02]  /*27f0*/  HFMA2 R10, -RZ, RZ, 0, 0 ;  /* 0x00000000ff0a7431 */ /* 0x004fe400000001ff */
[----:B------:R-:W-:-:S05]  /*2800*/  IMAD.IADD R7, R2, 0x1, R9 ;  /* 0x0000000102077824 */ /* 0x000fca00078e0209 */
[----:B-1----:R-:W-:Y:S02]  /*2810*/  IABS R17, R7 ;  /* 0x0000000700117213 */ /* 0x002fe40000000000 */
[----:B------:R-:W-:Y:S02]  /*2820*/  ISETP.GE.AND P1, PT, R7, RZ, PT ;  /* 0x000000ff0700720c */ /* 0x000fe40003f26270 */
[----:B0-----:R-:W-:-:S04]  /*2830*/  IABS R6, R4 ;  /* 0x0000000400067213 */ /* 0x001fc80000000000 */
        /* <DEDUP_REMOVED lines=10> */
[----:B------:R-:W-:Y:S01]  /*28e0*/  IMAD R11, R6, R10, R11 ;  /* 0x0000000a060b7224 */ /* 0x000fe200078e020b */
[----:B------:R-:W-:-:S04]  /*28f0*/  LOP3.LUT R10, RZ, R4, RZ, 0x33, !PT ;  /* 0x00000004ff0a7212 */ /* 0x000fc800078e33ff */
        /* <DEDUP_REMOVED lines=21> */
[C---:B---3--:R-:W-:Y:S01]  /*2a50*/  IMAD.IADD R25, R14.reuse, 0x1, R9 ;  /* 0x000000010e197824 */ /* 0x048fe200078e0209 */
        /* <DEDUP_REMOVED lines=12> */
[----:B------:R-:W-:Y:S01]  /*2b20*/  MOV R16, R14 ;  /* 0x0000000e00107202 */ /* 0x000fe20000000f00 */
[----:B------:R-:W-:Y:S01]  /*2b30*/  IMAD.MOV.U32 R24, RZ, RZ, R5 ;  /* 0x000000ffff187224 */ /* 0x000fe200078e0005 */
[----:B0-----:R-:W-:-:S07]  /*2b40*/  LEA R23, R11, R10, 0x18 ;  /* 0x0000000a0b177211 */ /* 0x001fce00078ec0ff */
.L_x_35:
[----:B------:R-:W-:-:S04]  /*2b50*/  IMAD R11, R24, R4, R15 ;  /* 0x00000004180b7224 */ /* 0x000fc800078e020f */
[----:B01----:R-:W-:-:S06]  /*2b60*/  IMAD.WIDE R10, R11, 0x4, R6 ;  /* 0x000000040b0a7825 */ /* 0x003fcc00078e0206 */
[----:B------:R-:W2:Y:S01]  /*2b70*/  LDG.E R10, desc[UR6][R10.64] ;  /* 0x000000060a0a7981 */ /* 0x000ea2000c1e1900 */
[----:B------:R-:W-:Y:S01]  /*2b80*/  IMAD R18, R3, R16, R3 ;  /* 0x0000001003127224 */ /* 0x000fe200078e0203 */
[----:B------:R-:W-:Y:S01]  /*2b90*/  IADD3 R17, PT, PT, R17, 0x1, RZ ;  /* 0x0000000111117810 */ /* 0x000fe20007ffe0ff */
[----:B------:R-:W-:Y:S01]  /*2ba0*/  VIADD R28, R16, 0x1 ;  /* 0x00000001101c7836 */ /* 0x000fe20000000000 */
[----:B------:R-:W-:Y:S02]  /*2bb0*/  IADD3 R24, PT, PT, R24, 0x1, RZ ;  /* 0x0000000118187810 */ /* 0x000fe40007ffe0ff */
[----:B------:R-:W-:Y:S01]  /*2bc0*/  IADD3 R18, PT, PT, R21, R18, RZ ;  /* 0x0000001215127210 */ /* 0x000fe20007ffe0ff */
[----:B------:R-:W-:Y:S01]  /*2bd0*/  IMAD.MOV.U32 R16, RZ, RZ, R28 ;  /* 0x000000ffff107224 */ /* 0x000fe200078e001c */
[----:B------:R-:W-:-:S03]  /*2be0*/  ISETP.NE.AND P0, PT, R17, R12, PT ;  /* 0x0000000c1100720c */ /* 0x000fc60003f05270 */
[----:B------:R-:W-:-:S05]  /*2bf0*/  IMAD R19, R18, 0x4, R23 ;  /* 0x0000000412137824 */ /* 0x000fca00078e0217 */
[----:B--2---:R0:W-:Y:S05]  /*2c00*/  STS [R19+0x4], R10 ;  /* 0x0000040a13007388 */ /* 0x0041ea0000000800 */
[----:B------:R-:W-:Y:S05]  /*2c10*/  @P0 BRA `(.L_x_35) ;  /* 0xfffffffc00cc0947 */ /* 0x000fea000383ffff */
[----:B------:R-:W-:Y:S05]  /*2c20*/  BSYNC.RECONVERGENT B2 ;  /* 0x0000000000027941 */ /* 0x000fea0003800200 */
.L_x_34:
[----:B------:R-:W-:Y:S05]  /*2c30*/  BSYNC.RECONVERGENT B1 ;  /* 0x0000000000017941 */ /* 0x000fea0003800200 */
.L_x_33:
[----:B------:R-:W-:-:S04]  /*2c40*/  IADD3 R13, PT, PT, R14, -R13, RZ ;  /* 0x8000000d0e0d7210 */ /* 0x000fc80007ffe0ff */
        /* <DEDUP_REMOVED lines=10> */
[----:B------:R-:W1:Y:S01]  /*2cf0*/  LDC.64 R6, c[0x0][0x380] ;  /* 0x0000e000ff067b82 */ /* 0x000e620000000a00 */
[----:B------:R-:W-:Y:S02]  /*2d00*/  PLOP3.LUT P0, PT, PT, PT, PT, 0x8, 0x80 ;  /* 0x000000000080781c */ /* 0x000fe40003f0e170 */
[----:B------:R-:W-:-:S11]  /*2d10*/  IADD3 R26, PT, PT, R25, -0xc, RZ ;  /* 0xfffffff4191a7810 */ /* 0x000fd60007ffe0ff */
.L_x_38:
[----:B----4-:R-:W-:-:S04]  /*2d20*/  IMAD R13, R24, R4, R15 ;  /* 0x00000004180d7224 */ /* 0x010fc800078e020f */
[----:B-1----:R-:W-:-:S05]  /*2d30*/  IMAD.WIDE R12, R13, 0x4, R6 ;  /* 0x000000040d0c7825 */ /* 0x002fca00078e0206 */
[----:B------:R1:W2:Y:S01]  /*2d40*/  LDG.E R18, desc[UR6][R12.64] ;  /* 0x000000060c127981 */ /* 0x0002a2000c1e1900 */
[----:B0-----:R-:W-:-:S05]  /*2d50*/  IMAD.WIDE R10, R4, 0x4, R12 ;  /* 0x00000004040a7825 */ /* 0x001fca00078e020c */
[----:B------:R0:W3:Y:S01]  /*2d60*/  LDG.E R19, desc[UR6][R10.64] ;  /* 0x000000060a137981 */ /* 0x0000e2000c1e1900 */
[----:B------:R-:W-:Y:S02]  /*2d70*/  IMAD R22, R3, R28, R3 ;  /* 0x0000001c03167224 */ /* 0x000fe400078e0203 */
[----:B-1----:R-:W-:Y:S02]  /*2d80*/  VIADD R12, R24, 0x4 ;  /* 0x00000004180c7836 */ /* 0x002fe40000000000 */
[----:B0-----:R-:W-:Y:S01]  /*2d90*/  IMAD.WIDE R10, R4, 0x4, R10 ;  /* 0x00000004040a7825 */ /* 0x001fe200078e020a */
[----:B------:R-:W-:-:S03]  /*2da0*/  IADD3 R22, PT, PT, R21, R22, RZ ;  /* 0x0000001615167210 */ /* 0x000fc60007ffe0ff */
[----:B------:R-:W-:Y:S01]  /*2db0*/  IMAD R13, R12, R4, R15 ;  /* 0x000000040c0d7224 */ /* 0x000fe200078e020f */
[----:B------:R-:W4:Y:S01]  /*2dc0*/  LDG.E R23, desc[UR6][R10.64] ;  /* 0x000000060a177981 */ /* 0x000f22000c1e1900 */
[----:B------:R-:W-:-:S05]  /*2dd0*/  IMAD.WIDE R16, R4, 0x4, R10 ;  /* 0x0000000404107825 */ /* 0x000fca00078e020a */
[----:B------:R0:W5:Y:S01]  /*2de0*/  LDG.E R29, desc[UR6][R16.64] ;  /* 0x00000006101d7981 */ /* 0x000162000c1e1900 */
[----:B------:R-:W-:-:S04]  /*2df0*/  IMAD.WIDE R12, R13, 0x4, R6 ;  /* 0x000000040d0c7825 */ /* 0x000fc800078e0206 */
[----:B0-----:R-:W-:Y:S02]  /*2e00*/  IMAD R16, R22, 0x4, R27 ;  /* 0x0000000416107824 */ /* 0x001fe400078e021b */
[----:B------:R-:W-:-:S03]  /*2e10*/  IMAD.WIDE R10, R4, 0x4, R12 ;  /* 0x00000004040a7825 */ /* 0x000fc600078e020c */
[----:B------:R-:W-:Y:S01]  /*2e20*/  LEA R22, R21, R16, 0x2 ;  /* 0x0000001015167211 */ /* 0x000fe200078e10ff */
[----:B--2---:R-:W-:Y:S04]  /*2e30*/  STS [R16+0x4], R18 ;  /* 0x0000041210007388 */ /* 0x004fe80000000800 */
[----:B---3--:R0:W-:Y:S04]  /*2e40*/  STS [R22+0xc], R19 ;  /* 0x00000c1316007388 */ /* 0x0081e80000000800 */
[----:B0-----:R0:W2:Y:S04]  /*2e50*/  LDG.E R19, desc[UR6][R12.64] ;  /* 0x000000060c137981 */ /* 0x0010a8000c1e1900 */
[----:B------:R1:W3:Y:S01]  /*2e60*/  LDG.E R22, desc[UR6][R10.64] ;  /* 0x000000060a167981 */ /* 0x0002e2000c1e1900 */
[----:B0-----:R-:W-:-:S02]  /*2e70*/  IMAD R12, R3, 0x4, R16 ;  /* 0x00000004030c7824 */ /* 0x001fc400078e0210 */
[----:B------:R-:W-:-:S03]  /*2e80*/  IMAD.WIDE R16, R4, 0x4, R10 ;  /* 0x0000000404107825 */ /* 0x000fc600078e020a */
[----:B-1----:R-:W-:Y:S01]  /*2e90*/  LEA R11, R21, R12, 0x2 ;  /* 0x0000000c150b7211 */ /* 0x002fe200078e10ff */
[----:B------:R-:W-:Y:S01]  /*2ea0*/  VIADD R10, R28, 0x4 ;  /* 0x000000041c0a7836 */ /* 0x000fe20000000000 */
[----:B------:R0:W3:Y:S01]  /*2eb0*/  LDG.E R18, desc[UR6][R16.64] ;  /* 0x0000000610127981 */ /* 0x0000e2000c1e1900 */
[C---:B------:R-:W-:Y:S02]  /*2ec0*/  IMAD R12, R3.reuse, 0x4, R12 ;  /* 0x00000004030c7824 */ /* 0x040fe400078e020c */
[----:B------:R-:W-:Y:S01]  /*2ed0*/  IMAD R10, R3, R10, R3 ;  /* 0x0000000a030a7224 */ /* 0x000fe200078e0203 */
[----:B----4-:R1:W-:Y:S02]  /*2ee0*/  STS [R11+0xc], R23 ;  /* 0x00000c170b007388 */ /* 0x0103e40000000800 */
[C---:B------:R-:W-:Y:S01]  /*2ef0*/  LEA R12, R21.reuse, R12, 0x2 ;  /* 0x0000000c150c7211 */ /* 0x040fe200078e10ff */
[----:B------:R-:W-:Y:S01]  /*2f00*/  IMAD.IADD R10, R21, 0x1, R10 ;  /* 0x00000001150a7824 */ /* 0x000fe200078e020a */
[----:B-1----:R-:W-:-:S03]  /*2f10*/  IADD3 R11, PT, PT, R24, 0x8, RZ ;  /* 0x00000008180b7810 */ /* 0x002fc60007ffe0ff */
[----:B-----5:R1:W-:Y:S02]  /*2f20*/  STS [R12+0xc], R29 ;  /* 0x00000c1d0c007388 */ /* 0x0203e40000000800 */
[----:B------:R-:W-:Y:S01]  /*2f30*/  IMAD R11, R11, R4, R15 ;  /* 0x000000040b0b7224 */ /* 0x000fe200078e020f */
[----:B-1----:R-:W-:Y:S01]  /*2f40*/  LEA R29, R10, R27, 0x2 ;  /* 0x0000001b0a1d7211 */ /* 0x002fe200078e10ff */
[----:B------:R-:W-:-:S04]  /*2f50*/  IMAD.WIDE R12, R4, 0x4, R16 ;  /* 0x00000004040c7825 */ /* 0x000fc800078e0210 */
[----:B0-----:R-:W-:Y:S01]  /*2f60*/  IMAD.WIDE R16, R11, 0x4, R6 ;  /* 0x000000040b107825 */ /* 0x001fe200078e0206 */
[----:B------:R0:W4:Y:S03]  /*2f70*/  LDG.E R23, desc[UR6][R12.64] ;  /* 0x000000060c177981 */ /* 0x000126000c1e1900 */
[----:B------:R-:W-:Y:S01]  /*2f80*/  IMAD R11, R21, 0x4, R29 ;  /* 0x00000004150b7824 */ /* 0x000fe200078e021d */
[----:B--2---:R-:W-:Y:S04]  /*2f90*/  STS [R29+0x4], R19 ;  /* 0x000004131d007388 */ /* 0x004fe80000000800 */
[----:B---3--:R1:W-:Y:S02]  /*2fa0*/  STS [R11+0xc], R22 ;  /* 0x00000c160b007388 */ /* 0x0083e40000000800 */
[----:B-1----:R-:W-:-:S02]  /*2fb0*/  IMAD.WIDE R10, R4, 0x4, R16 ;  /* 0x00000004040a7825 */ /* 0x002fc400078e0210 */
[----:B------:R-:W2:Y:S02]  /*2fc0*/  LDG.E R16, desc[UR6][R16.64] ;  /* 0x0000000610107981 */ /* 0x000ea4000c1e1900 */
[----:B0-----:R-:W-:Y:S02]  /*2fd0*/  IMAD.WIDE R12, R4, 0x4, R10 ;  /* 0x00000004040c7825 */ /* 0x001fe400078e020a */
[----:B------:R0:W3:Y:S04]  /*2fe0*/  LDG.E R22, desc[UR6][R10.64] ;  /* 0x000000060a167981 */ /* 0x0000e8000c1e1900 */
[----:B------:R1:W5:Y:S01]  /*2ff0*/  LDG.E R17, desc[UR6][R12.64] ;  /* 0x000000060c117981 */ /* 0x000362000c1e1900 */
[----:B------:R-:W-:Y:S01]  /*3000*/  VIADD R19, R28, 0x8 ;  /* 0x000000081c137836 */ /* 0x000fe20000000000 */
[----:B------:R-:W-:-:S03]  /*3010*/  LEA R29, R3, R29, 0x2 ;  /* 0x0000001d031d7211 */ /* 0x000fc600078e10ff */
[----:B------:R-:W-:Y:S02]  /*3020*/  IMAD R19, R3, R19, R3 ;  /* 0x0000001303137224 */ /* 0x000fe400078e0203 */
[----:B0-----:R-:W-:Y:S01]  /*3030*/  IMAD R11, R21, 0x4, R29 ;  /* 0x00000004150b7824 */ /* 0x001fe200078e021d */
[----:B------:R-:W-:Y:S01]  /*3040*/  LEA R10, R3, R29, 0x2 ;  /* 0x0000001d030a7211 */ /* 0x000fe200078e10ff */
[----:B------:R-:W-:-:S03]  /*3050*/  IMAD.IADD R19, R21, 0x1, R19 ;  /* 0x0000000115137824 */ /* 0x000fc600078e0213 */
[----:B------:R0:W-:Y:S02]  /*3060*/  STS [R11+0xc], R18 ;  /* 0x00000c120b007388 */ /* 0x0001e40000000800 */
[----:B------:R-:W-:Y:S02]  /*3070*/  LEA R19, R19, R27, 0x2 ;  /* 0x0000001b13137211 */ /* 0x000fe400078e10ff */
[----:B0-----:R-:W-:Y:S02]  /*3080*/  LEA R18, R21, R10, 0x2 ;  /* 0x0000000a15127211 */ /* 0x001fe400078e10ff */
[----:B------:R-:W-:Y:S01]  /*3090*/  IADD3 R10, PT, PT, R24, 0xc, RZ ;  /* 0x0000000c180a7810 */ /* 0x000fe20007ffe0ff */
[----:B------:R-:W-:Y:S02]  /*30a0*/  IMAD R29, R3, 0x4, R19 ;  /* 0x00000004031d7824 */ /* 0x000fe400078e0213 */
[----:B----4-:R0:W-:Y:S02]  /*30b0*/  STS [R18+0xc], R23 ;  /* 0x00000c1712007388 */ /* 0x0101e40000000800 */
[----:B------:R-:W-:-:S04]  /*30c0*/  IMAD R11, R10, R4, R15 ;  /* 0x000000040a0b7224 */ /* 0x000fc800078e020f */
[----:B------:R-:W-:-:S04]  /*30d0*/  IMAD.WIDE R10, R11, 0x4, R6 ;  /* 0x000000040b0a7825 */ /* 0x000fc800078e0206 */
[----:B0-----:R-:W-:Y:S02]  /*30e0*/  IMAD R23, R21, 0x4, R19 ;  /* 0x0000000415177824 */ /* 0x001fe400078e0213 */
[----:B-1----:R-:W-:-:S06]  /*30f0*/  IMAD.WIDE R12, R4, 0x4, R12 ;  /* 0x00000004040c7825 */ /* 0x002fcc00078e020c */
[----:B------:R-:W4:Y:S04]  /*3100*/  LDG.E R12, desc[UR6][R12.64] ;  /* 0x000000060c0c7981 */ /* 0x000f28000c1e1900 */
[----:B--2---:R0:W-:Y:S04]  /*3110*/  STS [R19+0x4], R16 ;  /* 0x0000041013007388 */ /* 0x0041e80000000800 */
[----:B---3--:R-:W-:Y:S01]  /*3120*/  STS [R23+0xc], R22 ;  /* 0x00000c1617007388 */ /* 0x008fe20000000800 */
[----:B0-----:R-:W-:-:S05]  /*3130*/  LEA R19, R21, R29, 0x2 ;  /* 0x0000001d15137211 */ /* 0x001fca00078e10ff */
[----:B-----5:R0:W-:Y:S02]  /*3140*/  STS [R19+0xc], R17 ;  /* 0x00000c1113007388 */ /* 0x0201e40000000800 */
[C---:B0-----:R-:W-:Y:S02]  /*3150*/  IMAD.WIDE R16, R4.reuse, 0x4, R10 ;  /* 0x0000000404107825 */ /* 0x041fe400078e020a */
[----:B------:R0:W2:Y:S02]  /*3160*/  LDG.E R10, desc[UR6][R10.64] ;  /* 0x000000060a0a7981 */ /* 0x0000a4000c1e1900 */
[C---:B------:R-:W-:Y:S02]  /*3170*/  IMAD.WIDE R18, R4.reuse, 0x4, R16 ;  /* 0x0000000404127825 */ /* 0x040fe400078e0210 */
[----:B------:R1:W3:Y:S02]  /*3180*/  LDG.E R16, desc[UR6][R16.64] ;  /* 0x0000000610107981 */ /* 0x0002e4000c1e1900 */
[----:B------:R-:W-:-:S02]  /*3190*/  IMAD.WIDE R22, R4, 0x4, R18 ;  /* 0x0000000404167825 */ /* 0x000fc400078e0212 */
[----:B------:R5:W3:Y:S04]  /*31a0*/  LDG.E R18, desc[UR6][R18.64] ;  /* 0x0000000612127981 */ /* 0x000ae8000c1e1900 */
[----:B------:R-:W3:Y:S01]  /*31b0*/  LDG.E R22, desc[UR6][R22.64] ;  /* 0x0000000616167981 */ /* 0x000ee2000c1e1900 */
[----:B0-----:R-:W-:-:S04]  /*31c0*/  VIADD R11, R28, 0xc ;  /* 0x0000000c1c0b7836 */ /* 0x001fc80000000000 */
[----:B------:R-:W-:-:S04]  /*31d0*/  IMAD R11, R3, R11, R3 ;  /* 0x0000000b030b7224 */ /* 0x000fc800078e0203 */
[----:B------:R-:W-:-:S04]  /*31e0*/  IMAD.IADD R11, R21, 0x1, R11 ;  /* 0x00000001150b7824 */ /* 0x000fc800078e020b */
[----:B------:R-:W-:Y:S01]  /*31f0*/  IMAD R11, R11, 0x4, R27 ;  /* 0x000000040b0b7824 */ /* 0x000fe200078e021b */
[----:B------:R-:W-:-:S04]  /*3200*/  LEA R29, R3, R29, 0x2 ;  /* 0x0000001d031d7211 */ /* 0x000fc800078e10ff */
[----:B------:R-:W-:Y:S02]  /*3210*/  LEA R13, R3, R11, 0x2 ;  /* 0x0000000b030d7211 */ /* 0x000fe400078e10ff */
[----:B------:R-:W-:-:S03]  /*3220*/  LEA R29, R21, R29, 0x2 ;  /* 0x0000001d151d7211 */ /* 0x000fc600078e10ff */
[--C-:B-1----:R-:W-:Y:S01]  /*3230*/  IMAD R17, R3, 0x4, R13.reuse ;  /* 0x0000000403117824 */ /* 0x102fe200078e020d */
[C---:B-----5:R-:W-:Y:S01]  /*3240*/  LEA R19, R21.reuse, R11, 0x2 ;  /* 0x0000000b15137211 */ /* 0x060fe200078e10ff */
[C---:B------:R-:W-:Y:S01]  /*3250*/  IMAD R13, R21.reuse, 0x4, R13 ;  /* 0x00000004150d7824 */ /* 0x040fe200078e020d */
[----:B----4-:R4:W-:Y:S02]  /*3260*/  STS [R29+0xc], R12 ;  /* 0x00000c0c1d007388 */ /* 0x0109e40000000800 */
[----:B------:R-:W-:Y:S01]  /*3270*/  LEA R17, R21, R17, 0x2 ;  /* 0x0000001115117211 */ /* 0x000fe200078e10ff */
[----:B------:R-:W-:-:S05]  /*3280*/  VIADD R28, R28, 0x10 ;  /* 0x000000101c1c7836 */ /* 0x000fca0000000000 */
[----:B------:R-:W-:Y:S02]  /*3290*/  ISETP.GE.AND P1, PT, R28, R26, PT ;  /* 0x0000001a1c00720c */ /* 0x000fe40003f26270 */
[----:B------:R-:W-:Y:S01]  /*32a0*/  IADD3 R24, PT, PT, R24, 0x10, RZ ;  /* 0x0000001018187810 */ /* 0x000fe20007ffe0ff */
[----:B--2---:R4:W-:Y:S04]  /*32b0*/  STS [R11+0x4], R10 ;  /* 0x0000040a0b007388 */ /* 0x0049e80000000800 */
[----:B---3--:R4:W-:Y:S04]  /*32c0*/  STS [R19+0xc], R16 ;  /* 0x00000c1013007388 */ /* 0x0089e80000000800 */
[----:B------:R4:W-:Y:S04]  /*32d0*/  STS [R13+0xc], R18 ;  /* 0x00000c120d007388 */ /* 0x0009e80000000800 */
[----:B------:R4:W-:Y:S01]  /*32e0*/  STS [R17+0xc], R22 ;  /* 0x00000c1611007388 */ /* 0x0009e20000000800 */
[----:B------:R-:W-:Y:S05]  /*32f0*/  @!P1 BRA `(.L_x_38) ;  /* 0xfffffff800889947 */ /* 0x000fea000383ffff */
.L_x_37:
[----:B------:R-:W-:Y:S05]  /*3300*/  BSYNC.RECONVERGENT B1 ;  /* 0x0000000000017941 */ /* 0x000fea0003800200 */
.L_x_36:
[----:B------:R-:W-:Y:S01]  /*3310*/  IMAD.IADD R6, R25, 0x1, -R28 ;  /* 0x0000000119067824 */ /* 0x000fe200078e0a1c */
[----:B------:R-:W-:Y:S04]  /*3320*/  BSSY.RECONVERGENT B1, `(.L_x_39) ;  /* 0x0000033000017945 */ /* 0x000fe80003800200 */
[----:B------:R-:W-:-:S13]  /*3330*/  ISETP.GT.AND P1, PT, R6, 0x4, PT ;  /* 0x000000040600780c */ /* 0x000fda0003f24270 */
[----:B------:R-:W-:Y:S05]  /*3340*/  @!P1 BRA `(.L_x_40) ;  /* 0x0000000000c09947 */ /* 0x000fea0003800000 */
[----:B0---4-:R-:W0:Y:S01]  /*3350*/  LDC.64 R10, c[0x0][0x380] ;  /* 0x0000e000ff0a7b82 */ /* 0x011e220000000a00 */
[C---:B------:R-:W-:Y:S01]  /*3360*/  IADD3 R12, PT, PT, R24.reuse, 0x4, RZ ;  /* 0x00000004180c7810 */ /* 0x040fe20007ffe0ff */
[----:B------:R-:W-:-:S04]  /*3370*/  IMAD R7, R24, R4, R15 ;  /* 0x0000000418077224 */ /* 0x000fc800078e020f */
[----:B------:R-:W-:Y:S02]  /*3380*/  IMAD R13, R12, R4, R15 ;  /* 0x000000040c0d7224 */ /* 0x000fe400078e020f */
[----:B0-----:R-:W-:-:S04]  /*3390*/  IMAD.WIDE R6, R7, 0x4, R10 ;  /* 0x0000000407067825 */ /* 0x001fc800078e020a */
[----:B------:R-:W-:Y:S01]  /*33a0*/  IMAD.WIDE R10, R13, 0x4, R10 ;  /* 0x000000040d0a7825 */ /* 0x000fe200078e020a */
[----:B------:R0:W2:Y:S03]  /*33b0*/  LDG.E R26, desc[UR6][R6.64] ;  /* 0x00000006061a7981 */ /* 0x0000a6000c1e1900 */
[----:B------:R-:W-:-:S04]  /*33c0*/  IMAD.WIDE R22, R4, 0x4, R6 ;  /* 0x0000000404167825 */ /* 0x000fc800078e0206 */
[C---:B0-----:R-:W-:Y:S02]  /*33d0*/  IMAD.WIDE R6, R4.reuse, 0x4, R10 ;  /* 0x0000000404067825 */ /* 0x041fe400078e020a */
[----:B------:R-:W3:Y:S02]  /*33e0*/  LDG.E R10, desc[UR6][R10.64] ;  /* 0x000000060a0a7981 */ /* 0x000ee4000c1e1900 */
[C---:B------:R-:W-:Y:S02]  /*33f0*/  IMAD.WIDE R16, R4.reuse, 0x4, R22 ;  /* 0x0000000404107825 */ /* 0x040fe400078e0216 */
[----:B------:R0:W4:Y:S02]  /*3400*/  LDG.E R29, desc[UR6][R6.64] ;  /* 0x00000006061d7981 */ /* 0x000124000c1e1900 */
[C---:B------:R-:W-:Y:S02]  /*3410*/  IMAD.WIDE R18, R4.reuse, 0x4, R6 ;  /* 0x0000000404127825 */ /* 0x040fe400078e0206 */
[----:B------:R1:W5:Y:S02]  /*3420*/  LDG.E R22, desc[UR6][R22.64] ;  /* 0x0000000616167981 */ /* 0x000364000c1e1900 */
[----:B------:R-:W-:-:S02]  /*3430*/  IMAD.WIDE R12, R4, 0x4, R16 ;  /* 0x00000004040c7825 */ /* 0x000fc400078e0210 */
[----:B------:R1:W3:Y:S02]  /*3440*/  LDG.E R16, desc[UR6][R16.64] ;  /* 0x0000000610107981 */ /* 0x0002e4000c1e1900 */
[----:B0-----:R-:W-:Y:S02]  /*3450*/  IMAD.WIDE R6, R4, 0x4, R18 ;  /* 0x0000000404067825 */ /* 0x001fe400078e0212 */
[----:B------:R-:W4:Y:S04]  /*3460*/  LDG.E R12, desc[UR6][R12.64] ;  /* 0x000000060c0c7981 */ /* 0x000f28000c1e1900 */
[----:B------:R-:W4:Y:S04]  /*3470*/  LDG.E R18, desc[UR6][R18.64] ;  /* 0x0000000612127981 */ /* 0x000f28000c1e1900 */
[----:B------:R0:W4:Y:S01]  /*3480*/  LDG.E R6, desc[UR6][R6.64] ;  /* 0x0000000606067981 */ /* 0x000122000c1e1900 */
[----:B-1----:R-:W-:-:S02]  /*3490*/  IMAD R23, R3, R28, R3 ;  /* 0x0000001c03177224 */ /* 0x002fc400078e0203 */
[----:B------:R-:W-:Y:S02]  /*34a0*/  VIADD R17, R28, 0x4 ;  /* 0x000000041c117836 */ /* 0x000fe40000000000 */
[----:B------:R-:W-:Y:S02]  /*34b0*/  IMAD.IADD R23, R21, 0x1, R23 ;  /* 0x0000000115177824 */ /* 0x000fe400078e0217 */
[----:B------:R-:W-:-:S03]  /*34c0*/  IMAD R17, R3, R17, R3 ;  /* 0x0000001103117224 */ /* 0x000fc600078e0203 */
[----:B------:R-:W-:Y:S02]  /*34d0*/  LEA R23, R23, R27, 0x2 ;  /* 0x0000001b17177211 */ /* 0x000fe400078e10ff */
[----:B------:R-:W-:-:S03]  /*34e0*/  IADD3 R17, PT, PT, R21, R17, RZ ;  /* 0x0000001115117210 */ /* 0x000fc60007ffe0ff */
[----:B------:R-:W-:Y:S01]  /*34f0*/  IMAD R11, R3, 0x4, R23 ;  /* 0x00000004030b7824 */ /* 0x000fe200078e0217 */
[----:B0-----:R-:W-:-:S03]  /*3500*/  LEA R7, R17, R27, 0x2 ;  /* 0x0000001b11077211 */ /* 0x001fc600078e10ff */
[--C-:B------:R-:W-:Y:S02]  /*3510*/  IMAD R13, R3, 0x4, R11.reuse ;  /* 0x00000004030d7824 */ /* 0x100fe400078e020b */
[----:B------:R-:W-:Y:S02]  /*3520*/  IMAD R17, R21, 0x4, R11 ;  /* 0x0000000415117824 */ /* 0x000fe400078e020b */
[--C-:B------:R-:W-:Y:S01]  /*3530*/  IMAD R11, R3, 0x4, R7.reuse ;  /* 0x00000004030b7824 */ /* 0x100fe200078e0207 */
[C---:B------:R-:W-:Y:S02]  /*3540*/  LEA R19, R21.reuse, R23, 0x2 ;  /* 0x0000001715137211 */ /* 0x040fe400078e10ff */
[----:B------:R-:W-:Y:S01]  /*3550*/  LEA R13, R21, R13, 0x2 ;  /* 0x0000000d150d7211 */ /* 0x000fe200078e10ff */
[----:B------:R-:W-:Y:S01]  /*3560*/  VIADD R24, R24, 0x8 ;  /* 0x0000000818187836 */ /* 0x000fe20000000000 */
[----:B------:R-:W-:Y:S02]  /*3570*/  PLOP3.LUT P0, PT, PT, PT, PT, 0x8, 0x80 ;  /* 0x000000000080781c */ /* 0x000fe40003f0e170 */
[----:B------:R-:W-:Y:S01]  /*3580*/  IADD3 R28, PT, PT, R28, 0x8, RZ ;  /* 0x000000081c1c7810 */ /* 0x000fe20007ffe0ff */
[----:B--2---:R0:W-:Y:S02]  /*3590*/  STS [R23+0x4], R26 ;  /* 0x0000041a17007388 */ /* 0x0041e40000000800 */
[-C--:B0-----:R-:W-:Y:S01]  /*35a0*/  LEA R26, R3, R11.reuse, 0x2 ;  /* 0x0000000b031a7211 */ /* 0x081fe200078e10ff */
[C---:B------:R-:W-:Y:S01]  /*35b0*/  IMAD R23, R21.reuse, 0x4, R7 ;  /* 0x0000000415177824 */ /* 0x040fe200078e0207 */
[C---:B------:R-:W-:Y:S01]  /*35c0*/  LEA R11, R21.reuse, R11, 0x2 ;  /* 0x0000000b150b7211 */ /* 0x040fe200078e10ff */
[----:B-----5:R0:W-:Y:S04]  /*35d0*/  STS [R19+0xc], R22 ;  /* 0x00000c1613007388 */ /* 0x0201e80000000800 */
[----:B---3--:R1:W-:Y:S04]  /*35e0*/  STS [R17+0xc], R16 ;  /* 0x00000c1011007388 */ /* 0x0083e80000000800 */
[----:B----4-:R1:W-:Y:S01]  /*35f0*/  STS [R13+0xc], R12 ;  /* 0x00000c0c0d007388 */ /* 0x0103e20000000800 */
[----:B0-----:R-:W-:-:S03]  /*3600*/  IMAD R19, R21, 0x4, R26 ;  /* 0x0000000415137824 */ /* 0x001fc600078e021a */
[----:B------:R1:W-:Y:S04]  /*3610*/  STS [R7+0x4], R10 ;  /* 0x0000040a07007388 */ /* 0x0003e80000000800 */
[----:B------:R1:W-:Y:S04]  /*3620*/  STS [R23+0xc], R29 ;  /* 0x00000c1d17007388 */ /* 0x0003e80000000800 */
[----:B------:R1:W-:Y:S04]  /*3630*/  STS [R11+0xc], R18 ;  /* 0x00000c120b007388 */ /* 0x0003e80000000800 */
[----:B------:R1:W-:Y:S02]  /*3640*/  STS [R19+0xc], R6 ;  /* 0x00000c0613007388 */ /* 0x0003e40000000800 */
.L_x_40:
[----:B------:R-:W-:Y:S05]  /*3650*/  BSYNC.RECONVERGENT B1 ;  /* 0x0000000000017941 */ /* 0x000fea0003800200 */
.L_x_39:
[----:B------:R-:W-:-:S13]  /*3660*/  ISETP.LT.OR P0, PT, R28, R25, P0 ;  /* 0x000000191c00720c */ /* 0x000fda0000701670 */
[----:B------:R-:W-:Y:S05]  /*3670*/  @!P0 BRA `(.L_x_32) ;  /* 0x0000000000588947 */ /* 0x000fea0003800000 */
[----:B-1----:R-:W1:Y:S01]  /*3680*/  LDC.64 R6, c[0x0][0x380] ;  /* 0x0000e000ff067b82 */ /* 0x002e620000000a00 */
[----:B----4-:R-:W-:-:S04]  /*3690*/  IMAD R13, R24, R4, R15 ;  /* 0x00000004180d7224 */ /* 0x010fc800078e020f */
[----:B-1----:R-:W-:-:S04]  /*36a0*/  IMAD.WIDE R12, R13, 0x4, R6 ;  /* 0x000000040d0c7825 */ /* 0x002fc800078e0206 */
[C---:B------:R-:W-:Y:S02]  /*36b0*/  IMAD.WIDE R6, R4.reuse, 0x4, R12 ;  /* 0x0000000404067825 */ /* 0x040fe400078e020c */
[----:B------:R1:W2:Y:S02]  /*36c0*/  LDG.E R12, desc[UR6][R12.64] ;  /* 0x000000060c0c7981 */ /* 0x0002a4000c1e1900 */
[C---:B0-----:R-:W-:Y:S02]  /*36d0*/  IMAD.WIDE R10, R4.reuse, 0x4, R6 ;  /* 0x00000004040a7825 */ /* 0x041fe400078e0206 */
[----:B------:R-:W3:Y:S02]  /*36e0*/  LDG.E R6, desc[UR6][R6.64] ;  /* 0x0000000606067981 */ /* 0x000ee4000c1e1900 */
[----:B------:R-:W-:Y:S02]  /*36f0*/  IMAD.WIDE R16, R4, 0x4, R10 ;  /* 0x0000000404107825 */ /* 0x000fe400078e020a */
[----:B------:R-:W4:Y:S04]  /*3700*/  LDG.E R10, desc[UR6][R10.64] ;  /* 0x000000060a0a7981 */ /* 0x000f28000c1e1900 */
[----:B------:R-:W5:Y:S01]  /*3710*/  LDG.E R16, desc[UR6][R16.64] ;  /* 0x0000000610107981 */ /* 0x000f62000c1e1900 */
[----:B------:R-:W-:-:S05]  /*3720*/  IMAD R4, R3, R28, R3 ;  /* 0x0000001c03047224 */ /* 0x000fca00078e0203 */
[----:B------:R-:W-:-:S05]  /*3730*/  IADD3 R4, PT, PT, R21, R4, RZ ;  /* 0x0000000415047210 */ /* 0x000fca0007ffe0ff */
[----:B------:R-:W-:-:S05]  /*3740*/  IMAD R4, R4, 0x4, R27 ;  /* 0x0000000404047824 */ /* 0x000fca00078e021b */
[-C--:B------:R-:W-:Y:S02]  /*3750*/  LEA R18, R3, R4.reuse, 0x2 ;  /* 0x0000000403127211 */ /* 0x080fe400078e10ff */
[----:B------:R-:W-:-:S03]  /*3760*/  LEA R15, R21, R4, 0x2 ;  /* 0x00000004150f7211 */ /* 0x000fc600078e10ff */
[--C-:B------:R-:W-:Y:S02]  /*3770*/  IMAD R22, R3, 0x4, R18.reuse ;  /* 0x0000000403167824 */ /* 0x100fe400078e0212 */
[----:B------:R-:W-:-:S03]  /*3780*/  IMAD R19, R21, 0x4, R18 ;  /* 0x0000000415137824 */ /* 0x000fc600078e0212 */
[----:B-1----:R-:W-:Y:S01]  /*3790*/  LEA R13, R21, R22, 0x2 ;  /* 0x00000016150d7211 */ /* 0x002fe200078e10ff */
[----:B--2---:R0:W-:Y:S04]  /*37a0*/  STS [R4+0x4], R12 ;  /* 0x0000040c04007388 */ /* 0x0041e80000000800 */
[----:B---3--:R0:W-:Y:S04]  /*37b0*/  STS [R15+0xc], R6 ;  /* 0x00000c060f007388 */ /* 0x0081e80000000800 */
[----:B----4-:R0:W-:Y:S04]  /*37c0*/  STS [R19+0xc], R10 ;  /* 0x00000c0a13007388 */ /* 0x0101e80000000800 */
[----:B-----5:R0:W-:Y:S02]  /*37d0*/  STS [R13+0xc], R16 ;  /* 0x00000c100d007388 */ /* 0x0201e40000000800 */
.L_x_32:
[----:B------:R-:W-:Y:S05]  /*37e0*/  BSYNC.RECONVERGENT B0 ;  /* 0x0000000000007941 */ /* 0x000fea0003800200 */
.L_x_31:
[----:B0-----:R-:W-:Y:S01]  /*37f0*/  VIADD R4, R14, 0x1 ;  /* 0x000000010e047836 */ /* 0x001fe20000000000 */
[----:B------:R-:W-:Y:S04]  /*3800*/  BSSY.RECONVERGENT B2, `(.L_x_41) ;  /* 0x00000b7000027945 */ /* 0x000fe80003800200 */
[----:B-1----:R-:W-:-:S04]  /*3810*/  IADD3 R7, PT, PT, R4, R9, RZ ;  /* 0x0000000904077210 */ /* 0x002fc80007ffe0ff */
[----:B------:R-:W-:-:S13]  /*3820*/  ISETP.GE.AND P0, PT, R4, R7, PT ;  /* 0x000000070400720c */ /* 0x000fda0003f06270 */
[----:B------:R-:W-:Y:S05]  /*3830*/  @P0 BRA `(.L_x_42) ;  /* 0x0000000800cc0947 */ /* 0x000fea0003800000 */
[C---:B------:R-:W-:Y:S01]  /*3840*/  VIADD R6, R9.reuse, 0xffffffff ;  /* 0xffffffff09067836 */ /* 0x040fe20000000000 */
[----:B--2-4-:R-:W-:Y:S01]  /*3850*/  LOP3.LUT R10, R9, 0x3, RZ, 0xc0, !PT ;  /* 0x00000003090a7812 */ /* 0x014fe200078ec0ff */
[----:B---3--:R-:W-:Y:S01]  /*3860*/  IMAD.MOV.U32 R22, RZ, RZ, R4 ;  /* 0x000000ffff167224 */ /* 0x008fe200078e0004 */
[----:B------:R-:W-:Y:S02]  /*3870*/  MOV R11, R5 ;  /* 0x00000005000b7202 */ /* 0x000fe40000000f00 */
[----:B------:R-:W-:Y:S02]  /*3880*/  ISETP.GE.U32.AND P1, PT, R6, 0x3, PT ;  /* 0x000000030600780c */ /* 0x000fe40003f26070 */
[----:B------:R-:W-:-:S05]  /*3890*/  IADD3 R6, PT, PT, R0, 0x1, RZ ;  /* 0x0000000100067810 */ /* 0x000fca0007ffe0ff */
[----:B------:R-:W-:-:S07]  /*38a0*/  IMAD.IADD R9, R6, 0x1, R9 ;  /* 0x0000000106097824 */ /* 0x000fce00078e0209 */
.L_x_54:
[----:B------:R-:W-:Y:S01]  /*38b0*/  ISETP.GE.AND P0, PT, R6, R9, PT ;  /* 0x000000090600720c */ /* 0x000fe20003f06270 */
[----:B------:R-:W-:-:S12]  /*38c0*/  BSSY.RECONVERGENT B1, `(.L_x_43) ;  /* 0x00000a6000017945 */ /* 0x000fd80003800200 */
[----:B01234-:R-:W-:Y:S05]  /*38d0*/  @P0 BRA `(.L_x_44) ;  /* 0x0000000800900947 */ /* 0x01ffea0003800000 */
[----:B------:R-:W-:Y:S01]  /*38e0*/  ISETP.NE.AND P0, PT, R10, RZ, PT ;  /* 0x000000ff0a00720c */ /* 0x000fe20003f05270 */
[----:B------:R-:W-:Y:S01]  /*38f0*/  IMAD R15, R3, R22, RZ ;  /* 0x00000016030f7224 */ /* 0x000fe200078e02ff */
[----:B------:R-:W-:Y:S01]  /*3900*/  MOV R26, R6 ;  /* 0x00000006001a7202 */ /* 0x000fe20000000f00 */
[----:B------:R-:W-:-:S10]  /*3910*/  IMAD.MOV.U32 R24, RZ, RZ, R2 ;  /* 0x000000ffff187224 */ /* 0x000fd400078e0002 */
[----:B------:R-:W-:Y:S05]  /*3920*/  @!P0 BRA `(.L_x_45) ;  /* 0x0000000000608947 */ /* 0x000fea0003800000 */
[----:B------:R-:W0:Y:S01]  /*3930*/  LDC.64 R12, c[0x0][0x380] ;  /* 0x0000e000ff0c7b82 */ /* 0x000e220000000a00 */
[----:B------:R-:W1:Y:S02]  /*3940*/  LDCU UR4, c[0x0][0x390] ;  /* 0x00007200ff0477ac */ /* 0x000e640008000800 */
[----:B-1----:R-:W-:-:S04]  /*3950*/  IMAD R17, R11, UR4, R2 ;  /* 0x000000040b117c24 */ /* 0x002fc8000f8e0202 */
[----:B0-----:R-:W-:-:S05]  /*3960*/  IMAD.WIDE R12, R17, 0x4, R12 ;  /* 0x00000004110c7825 */ /* 0x001fca00078e020c */
[----:B------:R-:W2:Y:S01]  /*3970*/  LDG.E R16, desc[UR6][R12.64] ;  /* 0x000000060c107981 */ /* 0x000ea2000c1e1900 */
[----:B------:R-:W0:Y:S01]  /*3980*/  S2UR UR5, SR_CgaCtaId ;  /* 0x00000000000579c3 */ /* 0x000e220000008800 */
[----:B------:R-:W-:Y:S01]  /*3990*/  UMOV UR4, 0x400 ;  /* 0x0000040000047882 */ /* 0x000fe20000000000 */
[----:B------:R-:W-:Y:S01]  /*39a0*/  IADD3 R17, PT, PT, R0, R15, RZ ;  /* 0x0000000f00117210 */ /* 0x000fe20007ffe0ff */
[----:B------:R-:W-:Y:S01]  /*39b0*/  VIADD R24, R2, 0x1 ;  /* 0x0000000102187836 */ /* 0x000fe20000000000 */
[----:B------:R-:W-:Y:S02]  /*39c0*/  ISETP.NE.AND P0, PT, R10, 0x1, PT ;  /* 0x000000010a00780c */ /* 0x000fe40003f05270 */
[----:B------:R-:W-:Y:S01]  /*39d0*/  IADD3 R26, PT, PT, R0, 0x2, RZ ;  /* 0x00000002001a7810 */ /* 0x000fe20007ffe0ff */
[----:B0-----:R-:W-:-:S06]  /*39e0*/  ULEA UR4, UR5, UR4, 0x18 ;  /* 0x0000000405047291 */ /* 0x001fcc000f8ec0ff */
[----:B------:R-:W-:-:S05]  /*39f0*/  LEA R19, R17, UR4, 0x2 ;  /* 0x0000000411137c11 */ /* 0x000fca000f8e10ff */
[----:B--2---:R0:W-:Y:S01]  /*3a00*/  STS [R19+0x4], R16 ;  /* 0x0000041013007388 */ /* 0x0041e20000000800 */
[----:B------:R-:W-:Y:S05]  /*3a10*/  @!P0 BRA `(.L_x_45) ;  /* 0x0000000000248947 */ /* 0x000fea0003800000 */
[----:B------:R-:W-:Y:S01]  /*3a20*/  ISETP.NE.AND P0, PT, R10, 0x2, PT ;  /* 0x000000020a00780c */ /* 0x000fe20003f05270 */
[----:B0-----:R-:W2:-:S12]  /*3a30*/  LDG.E R16, desc[UR6][R12.64+0x4] ;  /* 0x000004060c107981 */ /* 0x001e98000c1e1900 */
[----:B------:R-:W3:Y:S01]  /*3a40*/  @P0 LDG.E R17, desc[UR6][R12.64+0x8] ;  /* 0x000008060c110981 */ /* 0x000ee2000c1e1900 */
[----:B------:R-:W-:Y:S01]  /*3a50*/  VIADD R24, R2, 0x2 ;  /* 0x0000000202187836 */ /* 0x000fe20000000000 */
[----:B------:R-:W-:Y:S01]  /*3a60*/  IADD3 R26, PT, PT, R0, 0x3, RZ ;  /* 0x00000003001a7810 */ /* 0x000fe20007ffe0ff */
[----:B------:R-:W-:Y:S01]  /*3a70*/  @P0 VIADD R24, R2, 0x3 ;  /* 0x0000000302180836 */ /* 0x000fe20000000000 */
[----:B------:R-:W-:Y:S01]  /*3a80*/  @P0 IADD3 R26, PT, PT, R0, 0x4, RZ ;  /* 0x00000004001a0810 */ /* 0x000fe20007ffe0ff */
[----:B--2---:R1:W-:Y:S04]  /*3a90*/  STS [R19+0x8], R16 ;  /* 0x0000081013007388 */ /* 0x0043e80000000800 */
[----:B---3--:R1:W-:Y:S02]  /*3aa0*/  @P0 STS [R19+0xc], R17 ;  /* 0x00000c1113000388 */ /* 0x0083e40000000800 */
.L_x_45:
[----:B------:R-:W-:Y:S05]  /*3ab0*/  @!P1 BRA `(.L_x_44) ;  /* 0x0000000800189947 */ /* 0x000fea0003800000 */
[----:B------:R-:W-:Y:S01]  /*3ac0*/  ISETP.GE.AND P0, PT, R26, R9, PT ;  /* 0x000000091a00720c */ /* 0x000fe20003f06270 */
[----:B------:R-:W-:-:S12]  /*3ad0*/  BSSY.RELIABLE B0, `(.L_x_46) ;  /* 0x000006f000007945 */ /* 0x000fd80003800100 */
[----:B------:R-:W-:Y:S05]  /*3ae0*/  @P0 BRA `(.L_x_47) ;  /* 0x0000000400b40947 */ /* 0x000fea0003800000 */
[----:B------:R-:W-:Y:S01]  /*3af0*/  IMAD.IADD R12, R9, 0x1, -R26 ;  /* 0x00000001090c7824 */ /* 0x000fe200078e0a1a */
[----:B------:R-:W-:Y:S01]  /*3b00*/  BSSY.RECONVERGENT B3, `(.L_x_48) ;  /* 0x0000042000037945 */ /* 0x000fe20003800200 */
[----:B------:R-:W-:-:S03]  /*3b10*/  PLOP3.LUT P0, PT, PT, PT, PT, 0x80, 0x8 ;  /* 0x000000000008781c */ /* 0x000fc60003f0f070 */
[----:B------:R-:W-:-:S13]  /*3b20*/  ISETP.GT.AND P2, PT, R12, 0xc, PT ;  /* 0x0000000c0c00780c */ /* 0x000fda0003f44270 */
[----:B------:R-:W-:Y:S05]  /*3b30*/  @!P2 BRA `(.L_x_49) ;  /* 0x0000000000f8a947 */ /* 0x000fea0003800000 */
[----:B------:R-:W2:Y:S01]  /*3b40*/  S2R R12, SR_CgaCtaId ;  /* 0x00000000000c7919 */ /* 0x000ea20000008800 */
[----:B------:R-:W-:Y:S02]  /*3b50*/  MOV R23, 0x400 ;  /* 0x0000040000177802 */ /* 0x000fe40000000f00 */
[----:B------:R-:W-:Y:S02]  /*3b60*/  PLOP3.LUT P0, PT, PT, PT, PT, 0x8, 0x80 ;  /* 0x000000000080781c */ /* 0x000fe40003f0e170 */
[----:B------:R-:W-:Y:S02]  /*3b70*/  IADD3 R25, PT, PT, R9, -0xc, RZ ;  /* 0xfffffff409197810 */ /* 0x000fe40007ffe0ff */
[----:B--2---:R-:W-:-:S09]  /*3b80*/  LEA R23, R12, R23, 0x18 ;  /* 0x000000170c177211 */ /* 0x004fd200078ec0ff */
.L_x_50:
[----:B------:R-:W0:Y:S01]  /*3b90*/  LDC.64 R12, c[0x0][0x380] ;  /* 0x0000e000ff0c7b82 */ /* 0x000e220000000a00 */
[----:B------:R-:W1:Y:S02]  /*3ba0*/  LDCU UR4, c[0x0][0x390] ;  /* 0x00007200ff0477ac */ /* 0x000e640008000800 */
[----:B-1----:R-:W-:-:S04]  /*3bb0*/  IMAD R17, R11, UR4, R24 ;  /* 0x000000040b117c24 */ /* 0x002fc8000f8e0218 */
[----:B0---4-:R-:W-:-:S05]  /*3bc0*/  IMAD.WIDE R16, R17, 0x4, R12 ;  /* 0x0000000411107825 */ /* 0x011fca00078e020c */
[----:B------:R-:W2:Y:S04]  /*3bd0*/  LDG.E R28, desc[UR6][R16.64] ;  /* 0x00000006101c7981 */ /* 0x000ea8000c1e1900 */
[----:B------:R-:W3:Y:S04]  /*3be0*/  LDG.E R19, desc[UR6][R16.64+0x4] ;  /* 0x0000040610137981 */ /* 0x000ee8000c1e1900 */
[----:B------:R-:W4:Y:S01]  /*3bf0*/  LDG.E R18, desc[UR6][R16.64+0x8] ;  /* 0x0000080610127981 */ /* 0x000f22000c1e1900 */
[----:B------:R-:W-:Y:S02]  /*3c00*/  IMAD.IADD R27, R15, 0x1, R26 ;  /* 0x000000010f1b7824 */ /* 0x000fe400078e021a */
[----:B------:R-:W-:-:S03]  /*3c10*/  VIADD R29, R24, 0x4 ;  /* 0x00000004181d7836 */ /* 0x000fc60000000000 */
[----:B------:R-:W-:Y:S01]  /*3c20*/  LEA R27, R27, R23, 0x2 ;  /* 0x000000171b1b7211 */ /* 0x000fe200078e10ff */
[----:B------:R-:W-:-:S04]  /*3c30*/  IMAD R29, R11, UR4, R29 ;  /* 0x000000040b1d7c24 */ /* 0x000fc8000f8e021d */
[----:B--2---:R0:W-:Y:S04]  /*3c40*/  STS [R27], R28 ;  /* 0x0000001c1b007388 */ /* 0x0041e80000000800 */
[----:B---3--:R-:W-:Y:S04]  /*3c50*/  STS [R27+0x4], R19 ;  /* 0x000004131b007388 */ /* 0x008fe80000000800 */
[----:B0-----:R-:W2:Y:S04]  /*3c60*/  LDG.E R28, desc[UR6][R16.64+0xc] ;  /* 0x00000c06101c7981 */ /* 0x001ea8000c1e1900 */
[----:B----4-:R0:W-:Y:S02]  /*3c70*/  STS [R27+0x8], R18 ;  /* 0x000008121b007388 */ /* 0x0101e40000000800 */
[----:B0-----:R-:W-:-:S05]  /*3c80*/  IMAD.WIDE R18, R29, 0x4, R12 ;  /* 0x000000041d127825 */ /* 0x001fca00078e020c */
[----:B------:R-:W3:Y:S04]  /*3c90*/  LDG.E R17, desc[UR6][R18.64+0x4] ;  /* 0x0000040612117981 */ /* 0x000ee8000c1e1900 */
[----:B------:R-:W4:Y:S04]  /*3ca0*/  LDG.E R16, desc[UR6][R18.64+0x8] ;  /* 0x0000080612107981 */ /* 0x000f28000c1e1900 */
[----:B------:R-:W5:Y:S04]  /*3cb0*/  LDG.E R29, desc[UR6][R18.64] ;  /* 0x00000006121d7981 */ /* 0x000f68000c1e1900 */
[----:B--2---:R0:W-:Y:S02]  /*3cc0*/  STS [R27+0xc], R28 ;  /* 0x00000c1c1b007388 */ /* 0x0041e40000000800 */
[----:B0-----:R-:W-:-:S04]  /*3cd0*/  IADD3 R28, PT, PT, R15, 0x4, R26 ;  /* 0x000000040f1c7810 */ /* 0x001fc80007ffe01a */
[----:B------:R-:W-:-:S05]  /*3ce0*/  LEA R28, R28, R23, 0x2 ;  /* 0x000000171c1c7211 */ /* 0x000fca00078e10ff */
[----:B---3--:R0:W-:Y:S02]  /*3cf0*/  STS [R28+0x4], R17 ;  /* 0x000004111c007388 */ /* 0x0081e40000000800 */
[----:B0-----:R-:W-:Y:S02]  /*3d00*/  VIADD R17, R24, 0x8 ;  /* 0x0000000818117836 */ /* 0x001fe40000000000 */
[----:B----4-:R0:W-:Y:S02]  /*3d10*/  STS [R28+0x8], R16 ;  /* 0x000008101c007388 */ /* 0x0101e40000000800 */
[----:B------:R-:W-:Y:S02]  /*3d20*/  IMAD R17, R11, UR4, R17 ;  /* 0x000000040b117c24 */ /* 0x000fe4000f8e0211 */
[----:B-----5:R1:W-:Y:S02]  /*3d30*/  STS [R28], R29 ;  /* 0x0000001d1c007388 */ /* 0x0203e40000000800 */
[----:B0-----:R-:W-:-:S02]  /*3d40*/  IMAD.WIDE R16, R17, 0x4, R12 ;  /* 0x0000000411107825 */ /* 0x001fc400078e020c */
[----:B-1----:R-:W2:Y:S04]  /*3d50*/  LDG.E R29, desc[UR6][R18.64+0xc] ;  /* 0x00000c06121d7981 */ /* 0x002ea8000c1e1900 */
[----:B------:R-:W3:Y:S04]  /*3d60*/  LDG.E R18, desc[UR6][R16.64] ;  /* 0x0000000610127981 */ /* 0x000ee8000c1e1900 */
[----:B------:R-:W4:Y:S01]  /*3d70*/  LDG.E R19, desc[UR6][R16.64+0x4] ;  /* 0x0000040610137981 */ /* 0x000f22000c1e1900 */
[----:B------:R-:W-:-:S04]  /*3d80*/  IADD3 R27, PT, PT, R15, 0x8, R26 ;  /* 0x000000080f1b7810 */ /* 0x000fc80007ffe01a */
[----:B------:R-:W-:Y:S01]  /*3d90*/  LEA R27, R27, R23, 0x2 ;  /* 0x000000171b1b7211 */ /* 0x000fe200078e10ff */
[----:B--2---:R-:W-:Y:S04]  /*3da0*/  STS [R28+0xc], R29 ;  /* 0x00000c1d1c007388 */ /* 0x004fe80000000800 */
[----:B---3--:R0:W-:Y:S04]  /*3db0*/  STS [R27], R18 ;  /* 0x000000121b007388 */ /* 0x0081e80000000800 */
[----:B----4-:R1:W-:Y:S04]  /*3dc0*/  STS [R27+0x4], R19 ;  /* 0x000004131b007388 */ /* 0x0103e80000000800 */
[----:B0-----:R-:W2:Y:S04]  /*3dd0*/  LDG.E R18, desc[UR6][R16.64+0x8] ;  /* 0x0000080610127981 */ /* 0x001ea8000c1e1900 */
[----:B-1----:R-:W3:Y:S01]  /*3de0*/  LDG.E R19, desc[UR6][R16.64+0xc] ;  /* 0x00000c0610137981 */ /* 0x002ee2000c1e1900 */
[----:B------:R-:W-:-:S04]  /*3df0*/  VIADD R28, R24, 0xc ;  /* 0x0000000c181c7836 */ /* 0x000fc80000000000 */
[----:B------:R-:W-:-:S04]  /*3e00*/  IMAD R29, R11, UR4, R28 ;  /* 0x000000040b1d7c24 */ /* 0x000fc8000f8e021c */
[----:B------:R-:W-:-:S05]  /*3e10*/  IMAD.WIDE R12, R29, 0x4, R12 ;  /* 0x000000041d0c7825 */ /* 0x000fca00078e020c */
[----:B------:R-:W4:Y:S04]  /*3e20*/  LDG.E R28, desc[UR6][R12.64] ;  /* 0x000000060c1c7981 */ /* 0x000f28000c1e1900 */
[----:B------:R-:W5:Y:S04]  /*3e30*/  LDG.E R16, desc[UR6][R12.64+0x4] ;  /* 0x000004060c107981 */ /* 0x000f68000c1e1900 */
[----:B--2---:R0:W-:Y:S04]  /*3e40*/  STS [R27+0x8], R18 ;  /* 0x000008121b007388 */ /* 0x0041e80000000800 */
[----:B---3--:R1:W-:Y:S04]  /*3e50*/  STS [R27+0xc], R19 ;  /* 0x00000c131b007388 */ /* 0x0083e80000000800 */
[----:B0-----:R-:W2:Y:S04]  /*3e60*/  LDG.E R18, desc[UR6][R12.64+0x8] ;  /* 0x000008060c127981 */ /* 0x001ea8000c1e1900 */
[----:B-1----:R-:W3:Y:S01]  /*3e70*/  LDG.E R19, desc[UR6][R12.64+0xc] ;  /* 0x00000c060c137981 */ /* 0x002ee2000c1e1900 */
[----:B------:R-:W-:-:S04]  /*3e80*/  IADD3 R29, PT, PT, R15, 0xc, R26 ;  /* 0x0000000c0f1d7810 */ /* 0x000fc80007ffe01a */
[----:B------:R-:W-:Y:S01]  /*3e90*/  LEA R29, R29, R23, 0x2 ;  /* 0x000000171d1d7211 */ /* 0x000fe200078e10ff */
[----:B------:R-:W-:-:S04]  /*3ea0*/  VIADD R26, R26, 0x10 ;  /* 0x000000101a1a7836 */ /* 0x000fc80000000000 */
[----:B----4-:R4:W-:Y:S04]  /*3eb0*/  STS [R29], R28 ;  /* 0x0000001c1d007388 */ /* 0x0109e80000000800 */
[----:B-----5:R4:W-:Y:S01]  /*3ec0*/  STS [R29+0x4], R16 ;  /* 0x000004101d007388 */ /* 0x0209e20000000800 */
[----:B------:R-:W-:Y:S02]  /*3ed0*/  ISETP.GE.AND P2, PT, R26, R25, PT ;  /* 0x000000191a00720c */ /* 0x000fe40003f46270 */
[----:B------:R-:W-:Y:S01]  /*3ee0*/  IADD3 R24, PT, PT, R24, 0x10, RZ ;  /* 0x0000001018187810 */ /* 0x000fe20007ffe0ff */
[----:B--2---:R4:W-:Y:S04]  /*3ef0*/  STS [R29+0x8], R18 ;  /* 0x000008121d007388 */ /* 0x0049e80000000800 */
[----:B---3--:R4:W-:Y:S06]  /*3f00*/  STS [R29+0xc], R19 ;  /* 0x00000c131d007388 */ /* 0x0089ec0000000800 */
[----:B------:R-:W-:Y:S05]  /*3f10*/  @!P2 BRA `(.L_x_50) ;  /* 0xfffffffc001ca947 */ /* 0x000fea000383ffff */
.L_x_49:
[----:B------:R-:W-:Y:S05]  /*3f20*/  BSYNC.RECONVERGENT B3 ;  /* 0x0000000000037941 */ /* 0x000fea0003800200 */
.L_x_48:
[----:B------:R-:W-:Y:S01]  /*3f30*/  IMAD.IADD R12, R9, 0x1, -R26 ;  /* 0x00000001090c7824 */ /* 0x000fe200078e0a1a */
[----:B------:R-:W-:Y:S04]  /*3f40*/  BSSY.RECONVERGENT B3, `(.L_x_51) ;  /* 0x0000024000037945 */ /* 0x000fe80003800200 */
[----:B------:R-:W-:-:S13]  /*3f50*/  ISETP.GT.AND P2, PT, R12, 0x4, PT ;  /* 0x000000040c00780c */ /* 0x000fda0003f44270 */
[----:B------:R-:W-:Y:S05]  /*3f60*/  @!P2 BRA `(.L_x_52) ;  /* 0x000000000084a947 */ /* 0x000fea0003800000 */
[----:B------:R-:W0:Y:S01]  /*3f70*/  LDC.64 R12, c[0x0][0x380] ;  /* 0x0000e000ff0c7b82 */ /* 0x000e220000000a00 */
[----:B------:R-:W1:Y:S02]  /*3f80*/  LDCU UR4, c[0x0][0x390] ;  /* 0x00007200ff0477ac */ /* 0x000e640008000800 */
[----:B-1----:R-:W-:-:S04]  /*3f90*/  IMAD R17, R11, UR4, R24 ;  /* 0x000000040b117c24 */ /* 0x002fc8000f8e0218 */
[----:B0---4-:R-:W-:-:S05]  /*3fa0*/  IMAD.WIDE R16, R17, 0x4, R12 ;  /* 0x0000000411107825 */ /* 0x011fca00078e020c */
[----:B------:R-:W2:Y:S01]  /*3fb0*/  LDG.E R19, desc[UR6][R16.64+0x4] ;  /* 0x0000040610137981 */ /* 0x000ea2000c1e1900 */
[----:B------:R-:W0:Y:S01]  /*3fc0*/  S2UR UR5, SR_CgaCtaId ;  /* 0x00000000000579c3 */ /* 0x000e220000008800 */
[----:B------:R-:W-:Y:S02]  /*3fd0*/  IADD3 R28, PT, PT, R24, 0x4, RZ ;  /* 0x00000004181c7810 */ /* 0x000fe40007ffe0ff */
[----:B------:R-:W3:Y:S03]  /*3fe0*/  LDG.E R18, desc[UR6][R16.64] ;  /* 0x0000000610127981 */ /* 0x000ee6000c1e1900 */
[----:B------:R-:W-:Y:S01]  /*3ff0*/  IMAD R23, R11, UR4, R28 ;  /* 0x000000040b177c24 */ /* 0x000fe2000f8e021c */
[----:B------:R-:W-:Y:S01]  /*4000*/  UMOV UR4, 0x400 ;  /* 0x0000040000047882 */ /* 0x000fe20000000000 */
[----:B------:R-:W-:Y:S01]  /*4010*/  IMAD.IADD R28, R15, 0x1, R26 ;  /* 0x000000010f1c7824 */ /* 0x000fe200078e021a */
[----:B------:R-:W4:Y:S01]  /*4020*/  LDG.E R25, desc[UR6][R16.64+0xc] ;  /* 0x00000c0610197981 */ /* 0x000f22000c1e1900 */
[----:B------:R-:W-:-:S03]  /*4030*/  IMAD.WIDE R12, R23, 0x4, R12 ;  /* 0x00000004170c7825 */ /* 0x000fc600078e020c */
[----:B------:R1:W5:Y:S04]  /*4040*/  LDG.E R23, desc[UR6][R16.64+0x8] ;  /* 0x0000080610177981 */ /* 0x000368000c1e1900 */
[----:B------:R-:W4:Y:S04]  /*4050*/  LDG.E R27, desc[UR6][R12.64] ;  /* 0x000000060c1b7981 */ /* 0x000f28000c1e1900 */
[----:B------:R-:W4:Y:S01]  /*4060*/  LDG.E R29, desc[UR6][R12.64+0x4] ;  /* 0x000004060c1d7981 */ /* 0x000f22000c1e1900 */
[----:B0-----:R-:W-:-:S03]  /*4070*/  ULEA UR4, UR5, UR4, 0x18 ;  /* 0x0000000405047291 */ /* 0x001fc6000f8ec0ff */
[----:B------:R-:W4:Y:S03]  /*4080*/  LDG.E R17, desc[UR6][R12.64+0xc] ;  /* 0x00000c060c117981 */ /* 0x000f26000c1e1900 */
[----:B------:R-:W-:-:S05]  /*4090*/  LEA R28, R28, UR4, 0x2 ;  /* 0x000000041c1c7c11 */ /* 0x000fca000f8e10ff */
[----:B--2---:R0:W-:Y:S04]  /*40a0*/  STS [R28+0x4], R19 ;  /* 0x000004131c007388 */ /* 0x0041e80000000800 */
[----:B0-----:R-:W2:Y:S01]  /*40b0*/  LDG.E R19, desc[UR6][R12.64+0x8] ;  /* 0x000008060c137981 */ /* 0x001ea2000c1e1900 */
[----:B-1----:R-:W-:-:S04]  /*40c0*/  IADD3 R16, PT, PT, R15, 0x4, R26 ;  /* 0x000000040f107810 */ /* 0x002fc80007ffe01a */
[----:B------:R-:W-:Y:S01]  /*40d0*/  LEA R16, R16, UR4, 0x2 ;  /* 0x0000000410107c11 */ /* 0x000fe2000f8e10ff */
[----:B---3--:R3:W-:Y:S04]  /*40e0*/  STS [R28], R18 ;  /* 0x000000121c007388 */ /* 0x0087e80000000800 */
[----:B-----5:R3:W-:Y:S04]  /*40f0*/  STS [R28+0x8], R23 ;  /* 0x000008171c007388 */ /* 0x0207e80000000800 */
[----:B----4-:R3:W-:Y:S04]  /*4100*/  STS [R28+0xc], R25 ;  /* 0x00000c191c007388 */ /* 0x0107e80000000800 */
[----:B------:R3:W-:Y:S04]  /*4110*/  STS [R16], R27 ;  /* 0x0000001b10007388 */ /* 0x0007e80000000800 */
[----:B------:R3:W-:Y:S04]  /*4120*/  STS [R16+0x4], R29 ;  /* 0x0000041d10007388 */ /* 0x0007e80000000800 */
[----:B------:R3:W-:Y:S01]  /*4130*/  STS [R16+0xc], R17 ;  /* 0x00000c1110007388 */ /* 0x0007e20000000800 */
[----:B------:R-:W-:Y:S01]  /*4140*/  PLOP3.LUT P0, PT, PT, PT, PT, 0x8, 0x80 ;  /* 0x000000000080781c */ /* 0x000fe20003f0e170 */
[----:B------:R-:W-:Y:S01]  /*4150*/  VIADD R24, R24, 0x8 ;  /* 0x0000000818187836 */ /* 0x000fe20000000000 */
[----:B------:R-:W-:Y:S01]  /*4160*/  IADD3 R26, PT, PT, R26, 0x8, RZ ;  /* 0x000000081a1a7810 */ /* 0x000fe20007ffe0ff */
[----:B--2---:R3:W-:Y:S10]  /*4170*/  STS [R16+0x8], R19 ;  /* 0x0000081310007388 */ /* 0x0047f40000000800 */
.L_x_52:
[----:B------:R-:W-:Y:S05]  /*4180*/  BSYNC.RECONVERGENT B3 ;  /* 0x0000000000037941 */ /* 0x000fea0003800200 */
.L_x_51:
[----:B------:R-:W-:-:S13]  /*4190*/  ISETP.NE.OR P0, PT, R26, R9, P0 ;  /* 0x000000091a00720c */ /* 0x000fda0000705670 */
[----:B------:R-:W-:Y:S05]  /*41a0*/  @!P0 BREAK.RELIABLE B0 ;  /* 0x0000000000008942 */ /* 0x000fea0003800100 */
[----:B------:R-:W-:Y:S05]  /*41b0*/  @!P0 BRA `(.L_x_44) ;  /* 0x0000000000588947 */ /* 0x000fea0003800000 */
.L_x_47:
[----:B------:R-:W-:Y:S05]  /*41c0*/  BSYNC.RELIABLE B0 ;  /* 0x0000000000007941 */ /* 0x000fea0003800100 */
.L_x_46:
[----:B------:R-:W2:Y:S01]  /*41d0*/  S2R R13, SR_CgaCtaId ;  /* 0x00000000000d7919 */ /* 0x000ea20000008800 */
[----:B01-34-:R-:W-:-:S04]  /*41e0*/  MOV R16, 0x400 ;  /* 0x0000040000107802 */ /* 0x01bfc80000000f00 */
[----:B--2---:R-:W-:-:S07]  /*41f0*/  LEA R16, R13, R16, 0x18 ;  /* 0x000000100d107211 */ /* 0x004fce00078ec0ff */
.L_x_53:
[----:B------:R-:W0:Y:S01]  /*4200*/  LDC.64 R12, c[0x0][0x380] ;  /* 0x0000e000ff0c7b82 */ /* 0x000e220000000a00 */
[----:B------:R-:W1:Y:S02]  /*4210*/  LDCU UR4, c[0x0][0x390] ;  /* 0x00007200ff0477ac */ /* 0x000e640008000800 */
[----:B-12---:R-:W-:-:S04]  /*4220*/  IMAD R17, R11, UR4, R24 ;  /* 0x000000040b117c24 */ /* 0x006fc8000f8e0218 */
[----:B0-----:R-:W-:-:S05]  /*4230*/  IMAD.WIDE R12, R17, 0x4, R12 ;  /* 0x00000004110c7825 */ /* 0x001fca00078e020c */
[----:B------:R-:W2:Y:S04]  /*4240*/  LDG.E R17, desc[UR6][R12.64] ;  /* 0x000000060c117981 */ /* 0x000ea8000c1e1900 */
[----:B------:R-:W3:Y:S04]  /*4250*/  LDG.E R18, desc[UR6][R12.64+0x4] ;  /* 0x000004060c127981 */ /* 0x000ee8000c1e1900 */
[----:B------:R-:W4:Y:S04]  /*4260*/  LDG.E R19, desc[UR6][R12.64+0x8] ;  /* 0x000008060c137981 */ /* 0x000f28000c1e1900 */
[----:B------:R-:W5:Y:S01]  /*4270*/  LDG.E R23, desc[UR6][R12.64+0xc] ;  /* 0x00000c060c177981 */ /* 0x000f62000c1e1900 */
[----:B------:R-:W-:Y:S01]  /*4280*/  IADD3 R25, PT, PT, R15, R26, RZ ;  /* 0x0000001a0f197210 */ /* 0x000fe20007ffe0ff */
[----:B------:R-:W-:Y:S01]  /*4290*/  VIADD R24, R24, 0x4 ;  /* 0x0000000418187836 */ /* 0x000fe20000000000 */
[----:B------:R-:W-:-:S03]  /*42a0*/  IADD3 R26, PT, PT, R26, 0x4, RZ ;  /* 0x000000041a1a7810 */ /* 0x000fc60007ffe0ff */
[----:B------:R-:W-:Y:S01]  /*42b0*/  IMAD R28, R25, 0x4, R16 ;  /* 0x00000004191c7824 */ /* 0x000fe200078e0210 */
[----:B------:R-:W-:-:S04]  /*42c0*/  ISETP.NE.AND P0, PT, R26, R9, PT ;  /* 0x000000091a00720c */ /* 0x000fc80003f05270 */
[----:B--2---:R2:W-:Y:S04]  /*42d0*/  STS [R28], R17 ;  /* 0x000000111c007388 */ /* 0x0045e80000000800 */
[----:B---3--:R2:W-:Y:S04]  /*42e0*/  STS [R28+0x4], R18 ;  /* 0x000004121c007388 */ /* 0x0085e80000000800 */
[----:B----4-:R2:W-:Y:S04]  /*42f0*/  STS [R28+0x8], R19 ;  /* 0x000008131c007388 */ /* 0x0105e80000000800 */
[----:B-----5:R2:W-:Y:S01]  /*4300*/  STS [R28+0xc], R23 ;  /* 0x00000c171c007388 */ /* 0x0205e20000000800 */
[----:B------:R-:W-:Y:S05]  /*4310*/  @P0 BRA `(.L_x_53) ;  /* 0xfffffffc00b80947 */ /* 0x000fea000383ffff */
.L_x_44:
[----:B------:R-:W-:Y:S05]  /*4320*/  BSYNC.RECONVERGENT B1 ;  /* 0x0000000000017941 */ /* 0x000fea0003800200 */
.L_x_43:
[----:B------:R-:W-:Y:S01]  /*4330*/  IADD3 R22, PT, PT, R22, 0x1, RZ ;  /* 0x0000000116167810 */ /* 0x000fe20007ffe0ff */
[----:B------:R-:W-:-:S03]  /*4340*/  VIADD R11, R11, 0x1 ;  /* 0x000000010b0b7836 */ /* 0x000fc60000000000 */
[----:B------:R-:W-:-:S13]  /*4350*/  ISETP.NE.AND P0, PT, R22, R7, PT ;  /* 0x000000071600720c */ /* 0x000fda0003f05270 */
[----:B------:R-:W-:Y:S05]  /*4360*/  @P0 BRA `(.L_x_54) ;  /* 0xfffffff400500947 */ /* 0x000fea000383ffff */
.L_x_42:
[----:B------:R-:W-:Y:S05]  /*4370*/  BSYNC.RECONVERGENT B2 ;  /* 0x0000000000027941 */ /* 0x000fea0003800200 */
.L_x_41:
[----:B------:R-:W-:Y:S05]  /*4380*/  WARPSYNC.ALL ;  /* 0x0000000000007948 */ /* 0x000fea0003800000 */
[----:B------:R-:W-:Y:S01]  /*4390*/  BAR.SYNC.DEFER_BLOCKING 0x0 ;  /* 0x0000000000007b1d */ /* 0x000fe20000010000 */
[----:B------:R-:W-:-:S13]  /*43a0*/  ISETP.GE.AND P0, PT, R4, R7, PT ;  /* 0x000000070400720c */ /* 0x000fda0003f06270 */
[----:B------:R-:W-:Y:S05]  /*43b0*/  @P0 EXIT ;  /* 0x000000000000094d */ /* 0x000fea0003800000 */
[----:B------:R-:W5:Y:S01]  /*43c0*/  S2R R9, SR_CgaCtaId ;  /* 0x0000000000097919 */ /* 0x000f620000008800 */
[----:B--2-4-:R-:W2:Y:S01]  /*43d0*/  LDC R13, c[0x0][0x398] ;  /* 0x0000e600ff0d7b82 */ /* 0x014ea20000000800 */
[----:B------:R-:W-:Y:S01]  /*43e0*/  MOV R6, 0x400 ;  /* 0x0000040000067802 */ /* 0x000fe20000000f00 */
[----:B------:R-:W-:Y:S01]  /*43f0*/  BSSY.RECONVERGENT B0, `(.L_x_55) ;  /* 0x0000086000007945 */ /* 0x000fe20003800200 */
[C---:B------:R-:W-:Y:S01]  /*4400*/  VIADD R10, R0.reuse, 0x3 ;  /* 0x00000003000a7836 */ /* 0x040fe20000000000 */
[----:B01-3--:R-:W-:Y:S01]  /*4410*/  MOV R16, R4 ;  /* 0x0000000400107202 */ /* 0x00bfe20000000f00 */
[C---:B--2---:R-:W-:Y:S01]  /*4420*/  VIADD R11, R13.reuse, 0xffffffff ;  /* 0xffffffff0d0b7836 */ /* 0x044fe20000000000 */
[----:B------:R-:W-:Y:S02]  /*4430*/  LOP3.LUT R12, R13, 0x3, RZ, 0xc0, !PT ;  /* 0x000000030d0c7812 */ /* 0x000fe400078ec0ff */
[----:B-----5:R-:W-:Y:S02]  /*4440*/  LEA R9, R9, R6, 0x18 ;  /* 0x0000000609097211 */ /* 0x020fe400078ec0ff */
[----:B------:R-:W-:-:S03]  /*4450*/  IADD3 R6, PT, PT, R0, 0x1, RZ ;  /* 0x0000000100067810 */ /* 0x000fc60007ffe0ff */
[----:B------:R-:W-:Y:S01]  /*4460*/  IMAD R8, R8, 0x4, R9 ;  /* 0x0000000408087824 */ /* 0x000fe200078e0209 */
[----:B------:R-:W-:Y:S02]  /*4470*/  IADD3 R9, PT, PT, R0, 0x2, RZ ;  /* 0x0000000200097810 */ /* 0x000fe40007ffe0ff */
[----:B------:R-:W-:-:S07]  /*4480*/  IADD3 R13, PT, PT, R6, R13, RZ ;  /* 0x0000000d060d7210 */ /* 0x000fce0007ffe0ff */
.L_x_60:
[----:B------:R-:W-:Y:S01]  /*4490*/  ISETP.GE.AND P0, PT, R6, R13, PT ;  /* 0x0000000d0600720c */ /* 0x000fe20003f06270 */
[----:B------:R-:W-:Y:S01]  /*44a0*/  BSSY.RECONVERGENT B1, `(.L_x_56) ;  /* 0x0000077000017945 */ /* 0x000fe20003800200 */
[----:B------:R-:W-:Y:S01]  /*44b0*/  IMAD.MOV.U32 R18, RZ, RZ, R14 ;  /* 0x000000ffff127224 */ /* 0x000fe200078e000e */
[----:B------:R-:W-:-:S10]  /*44c0*/  MOV R14, R16 ;  /* 0x00000010000e7202 */ /* 0x000fd40000000f00 */
[----:B0-----:R-:W-:Y:S05]  /*44d0*/  @P0 BRA `(.L_x_57) ;  /* 0x0000000400cc0947 */ /* 0x001fea0003800000 */
[----:B------:R-:W-:Y:S01]  /*44e0*/  ISETP.NE.AND P0, PT, R12, RZ, PT ;  /* 0x000000ff0c00720c */ /* 0x000fe20003f05270 */
[C---:B------:R-:W-:Y:S01]  /*44f0*/  IMAD R17, R3.reuse, R18, RZ ;  /* 0x0000001203117224 */ /* 0x040fe200078e02ff */
[----:B------:R-:W-:Y:S01]  /*4500*/  MOV R26, R0 ;  /* 0x00000000001a7202 */ /* 0x000fe20000000f00 */
[----:B------:R-:W-:Y:S02]  /*4510*/  IMAD R15, R3, R14, RZ ;  /* 0x0000000e030f7224 */ /* 0x000fe400078e02ff */
[----:B------:R-:W-:-:S08]  /*4520*/  IMAD.MOV.U32 R16, RZ, RZ, R6 ;  /* 0x000000ffff107224 */ /* 0x000fd000078e0006 */
[----:B------:R-:W-:Y:S05]  /*4530*/  @!P0 BRA `(.L_x_58) ;  /* 0x0000000000cc8947 */ /* 0x000fea0003800000 */
[----:B------:R-:W0:Y:S01]  /*4540*/  S2UR UR5, SR_CgaCtaId ;  /* 0x00000000000579c3 */ /* 0x000e220000008800 */
[----:B------:R-:W-:Y:S01]  /*4550*/  UMOV UR4, 0x400 ;  /* 0x0000040000047882 */ /* 0x000fe20000000000 */
[C---:B------:R-:W-:Y:S01]  /*4560*/  IMAD.IADD R23, R0.reuse, 0x1, R15 ;  /* 0x0000000100177824 */ /* 0x040fe200078e020f */
[----:B------:R-:W-:Y:S01]  /*4570*/  IADD3 R19, PT, PT, R0, R17, RZ ;  /* 0x0000001100137210 */ /* 0x000fe20007ffe0ff */
[----:B0-----:R-:W-:-:S06]  /*4580*/  ULEA UR4, UR5, UR4, 0x18 ;  /* 0x0000000405047291 */ /* 0x001fcc000f8ec0ff */
[C---:B------:R-:W-:Y:S01]  /*4590*/  LEA R18, R23.reuse, UR4, 0x2 ;  /* 0x0000000417127c11 */ /* 0x040fe2000f8e10ff */
[----:B------:R-:W-:Y:S01]  /*45a0*/  IMAD R23, R23, 0x4, R8 ;  /* 0x0000000417177824 */ /* 0x000fe200078e0208 */
[----:B------:R-:W-:-:S03]  /*45b0*/  LEA R19, R19, UR4, 0x2 ;  /* 0x0000000413137c11 */ /* 0x000fc6000f8e10ff */
[----:B------:R-:W-:Y:S01]  /*45c0*/  IMAD R26, R21, 0x4, R18 ;  /* 0x00000004151a7824 */ /* 0x000fe200078e0212 */
[----:B------:R-:W-:Y:S04]  /*45d0*/  LDS R16, [R18+0x4] ;  /* 0x0000040012107984 */ /* 0x000fe80000000800 */
[----:B------:R-:W-:Y:S04]  /*45e0*/  LDS R25, [R19+0x4] ;  /* 0x0000040013197984 */ /* 0x000fe80000000800 */
[----:B------:R0:W1:Y:S04]  /*45f0*/  LDS R22, [R26+0xc] ;  /* 0x00000c001a167984 */ /* 0x0000680000000800 */
[----:B------:R-:W-:Y:S04]  /*4600*/  LDS R27, [R18] ;  /* 0x00000000121b7984 */ /* 0x000fe80000000800 */
[----:B------:R-:W2:Y:S01]  /*4610*/  LDS R24, [R18+0x8] ;  /* 0x0000080012187984 */ /* 0x000ea20000000800 */
[----:B0-----:R-:W-:Y:S01]  /*4620*/  IMAD.MOV.U32 R26, RZ, RZ, R6 ;  /* 0x000000ffff1a7224 */ /* 0x001fe200078e0006 */
[----:B-1----:R-:W-:-:S02]  /*4630*/  IADD3 R16, PT, PT, R22, R25, R16 ;  /* 0x0000001916107210 */ /* 0x002fc40007ffe010 */
[----:B------:R-:W-:Y:S02]  /*4640*/  MOV R22, 0xffffffff ;  /* 0xffffffff00167802 */ /* 0x000fe40000000f00 */
[----:B--2---:R-:W-:-:S04]  /*4650*/  IADD3 R16, PT, PT, R24, R16, R27 ;  /* 0x0000001018107210 */ /* 0x004fc80007ffe01b */
[----:B------:R-:W-:Y:S02]  /*4660*/  ISETP.GE.AND P0, PT, R16, 0x1, PT ;  /* 0x000000011000780c */ /* 0x000fe40003f06270 */
[----:B------:R-:W-:Y:S02]  /*4670*/  MOV R16, R9 ;  /* 0x0000000900107202 */ /* 0x000fe40000000f00 */
[----:B------:R-:W-:Y:S02]  /*4680*/  SEL R24, R22, 0x1, !P0 ;  /* 0x0000000116187807 */ /* 0x000fe40004000000 */
[----:B------:R-:W-:-:S03]  /*4690*/  ISETP.NE.AND P0, PT, R12, 0x1, PT ;  /* 0x000000010c00780c */ /* 0x000fc60003f05270 */
[----:B------:R0:W-:Y:S10]  /*46a0*/  STS [R23+0x4], R24 ;  /* 0x0000041817007388 */ /* 0x0001f40000000800 */
[----:B0-----:R-:W-:Y:S05]  /*46b0*/  @!P0 BRA `(.L_x_58) ;  /* 0x00000000006c8947 */ /* 0x001fea0003800000 */
[----:B------:R-:W-:Y:S01]  /*46c0*/  LEA R24, R3, R18, 0x2 ;  /* 0x0000001203187211 */ /* 0x000fe200078e10ff */
[----:B------:R-:W-:Y:S04]  /*46d0*/  LDS R16, [R18+0x8] ;  /* 0x0000080012107984 */ /* 0x000fe80000000800 */
[----:B------:R-:W-:Y:S04]  /*46e0*/  LDS R25, [R19+0x8] ;  /* 0x0000080013197984 */ /* 0x000fe80000000800 */
[----:B------:R-:W0:Y:S02]  /*46f0*/  LDS R26, [R24+0x8] ;  /* 0x00000800181a7984 */ /* 0x000e240000000800 */
[----:B0-----:R-:W-:-:S02]  /*4700*/  IADD3 R16, PT, PT, R26, R25, R16 ;  /* 0x000000191a107210 */ /* 0x001fc40007ffe010 */
[----:B------:R-:W-:Y:S04]  /*4710*/  LDS R25, [R18+0x4] ;  /* 0x0000040012197984 */ /* 0x000fe80000000800 */
[----:B------:R-:W0:Y:S02]  /*4720*/  LDS R26, [R18+0xc] ;  /* 0x00000c00121a7984 */ /* 0x000e240000000800 */
[----:B0-----:R-:W-:Y:S02]  /*4730*/  IADD3 R16, PT, PT, R26, R16, R25 ;  /* 0x000000101a107210 */ /* 0x001fe40007ffe019 */
[----:B------:R-:W-:Y:S02]  /*4740*/  MOV R26, R9 ;  /* 0x00000009001a7202 */ /* 0x000fe40000000f00 */
[----:B------:R-:W-:Y:S01]  /*4750*/  ISETP.GE.AND P0, PT, R16, 0x1, PT ;  /* 0x000000011000780c */ /* 0x000fe20003f06270 */
[----:B------:R-:W-:-:S03]  /*4760*/  IMAD.MOV.U32 R16, RZ, RZ, R10 ;  /* 0x000000ffff107224 */ /* 0x000fc600078e000a */
[----:B------:R-:W-:Y:S02]  /*4770*/  SEL R28, R22, 0x1, !P0 ;  /* 0x00000001161c7807 */ /* 0x000fe40004000000 */
[----:B------:R-:W-:-:S03]  /*4780*/  ISETP.NE.AND P0, PT, R12, 0x2, PT ;  /* 0x000000020c00780c */ /* 0x000fc60003f05270 */
[----:B------:R0:W-:Y:S10]  /*4790*/  STS [R23+0x8], R28 ;  /* 0x0000081c17007388 */ /* 0x0001f40000000800 */
[----:B0-----:R-:W-:Y:S05]  /*47a0*/  @!P0 BRA `(.L_x_58) ;  /* 0x0000000000308947 */ /* 0x001fea0003800000 */
[----:B------:R-:W-:Y:S04]  /*47b0*/  LDS R19, [R19+0xc] ;  /* 0x00000c0013137984 */ /* 0x000fe80000000800 */
[----:B------:R-:W-:Y:S04]  /*47c0*/  LDS R24, [R24+0xc] ;  /* 0x00000c0018187984 */ /* 0x000fe80000000800 */
[----:B------:R-:W0:Y:S04]  /*47d0*/  LDS R16, [R18+0xc] ;  /* 0x00000c0012107984 */ /* 0x000e280000000800 */
[----:B------:R-:W-:Y:S04]  /*47e0*/  LDS R25, [R18+0x8] ;  /* 0x0000080012197984 */ /* 0x000fe80000000800 */
[----:B------:R-:W1:Y:S01]  /*47f0*/  LDS R26, [R18+0x10] ;  /* 0x00001000121a7984 */ /* 0x000e620000000800 */
[----:B0-----:R-:W-:-:S04]  /*4800*/  IADD3 R16, PT, PT, R24, R19, R16 ;  /* 0x0000001318107210 */ /* 0x001fc80007ffe010 */
[----:B-1----:R-:W-:Y:S02]  /*4810*/  IADD3 R16, PT, PT, R26, R16, R25 ;  /* 0x000000101a107210 */ /* 0x002fe40007ffe019 */
[----:B------:R-:W-:Y:S02]  /*4820*/  MOV R26, R10 ;  /* 0x0000000a001a7202 */ /* 0x000fe40000000f00 */
[----:B------:R-:W-:Y:S01]  /*4830*/  ISETP.GE.AND P0, PT, R16, 0x1, PT ;  /* 0x000000011000780c */ /* 0x000fe20003f06270 */
[----:B------:R-:W-:-:S03]  /*4840*/  VIADD R16, R0, 0x4 ;  /* 0x0000000400107836 */ /* 0x000fc60000000000 */
[----:B------:R-:W-:-:S05]  /*4850*/  SEL R22, R22, 0x1, !P0 ;  /* 0x0000000116167807 */ /* 0x000fca0004000000 */
[----:B------:R0:W-:Y:S04]  /*4860*/  STS [R23+0xc], R22 ;  /* 0x00000c1617007388 */ /* 0x0001e80000000800 */
.L_x_58:
[----:B------:R-:W-:-:S13]  /*4870*/  ISETP.GE.U32.AND P0, PT, R11, 0x3, PT ;  /* 0x000000030b00780c */ /* 0x000fda0003f06070 */
[----:B------:R-:W-:Y:S05]  /*4880*/  @!P0 BRA `(.L_x_57) ;  /* 0x0000000000e08947 */ /* 0x000fea0003800000 */
[----:B------:R-:W1:Y:S01]  /*4890*/  S2R R19, SR_CgaCtaId ;  /* 0x0000000000137919 */ /* 0x000e620000008800 */
[----:B------:R-:W-:-:S04]  /*48a0*/  MOV R18, 0x400 ;  /* 0x0000040000127802 */ /* 0x000fc80000000f00 */
[----:B-1----:R-:W-:-:S07]  /*48b0*/  LEA R18, R19, R18, 0x18 ;  /* 0x0000001213127211 */ /* 0x002fce00078ec0ff */
.L_x_59:
[----:B------:R-:W-:Y:S01]  /*48c0*/  IMAD.IADD R25, R15, 0x1, R16 ;  /* 0x000000010f197824 */ /* 0x000fe200078e0210 */
[----:B------:R-:W-:Y:S02]  /*48d0*/  IADD3 R19, PT, PT, R17, R16, RZ ;  /* 0x0000001011137210 */ /* 0x000fe40007ffe0ff */
[----:B------:R-:W-:Y:S01]  /*48e0*/  IADD3 R27, PT, PT, R15, R26, RZ ;  /* 0x0000001a0f1b7210 */ /* 0x000fe20007ffe0ff */
[--C-:B0-----:R-:W-:Y:S02]  /*48f0*/  IMAD R22, R25, 0x4, R18.reuse ;  /* 0x0000000419167824 */ /* 0x101fe400078e0212 */
[--C-:B------:R-:W-:Y:S02]  /*4900*/  IMAD R19, R19, 0x4, R18.reuse ;  /* 0x0000000413137824 */ /* 0x100fe400078e0212 */
[----:B------:R-:W-:Y:S01]  /*4910*/  IMAD R24, R27, 0x4, R18 ;  /* 0x000000041b187824 */ /* 0x000fe200078e0212 */
[----:B------:R-:W-:Y:S01]  /*4920*/  LEA R23, R21, R22, 0x2 ;  /* 0x0000001615177211 */ /* 0x000fe200078e10ff */
[----:B------:R-:W-:Y:S01]  /*4930*/  LDS R26, [R22] ;  /* 0x00000000161a7984 */ /* 0x000fe20000000800 */
[----:B------:R-:W-:-:S03]  /*4940*/  IMAD R25, R25, 0x4, R8 ;  /* 0x0000000419197824 */ /* 0x000fc600078e0208 */
[----:B------:R-:W-:Y:S04]  /*4950*/  LDS R29, [R19] ;  /* 0x00000000131d7984 */ /* 0x000fe80000000800 */
[----:B------:R-:W0:Y:S04]  /*4960*/  LDS R28, [R23+0x8] ;  /* 0x00000800171c7984 */ /* 0x000e280000000800 */
[----:B------:R-:W-:Y:S04]  /*4970*/  LDS R27, [R24] ;  /* 0x00000000181b7984 */ /* 0x000fe80000000800 */
[----:B------:R-:W1:Y:S01]  /*4980*/  LDS R24, [R24+0x8] ;  /* 0x0000080018187984 */ /* 0x000e620000000800 */
[----:B0-----:R-:W-:-:S04]  /*4990*/  IADD3 R26, PT, PT, R28, R29, R26 ;  /* 0x0000001d1c1a7210 */ /* 0x001fc80007ffe01a */
[----:B-1----:R-:W-:Y:S02]  /*49a0*/  IADD3 R26, PT, PT, R24, R26, R27 ;  /* 0x0000001a181a7210 */ /* 0x002fe40007ffe01b */
[----:B------:R-:W-:Y:S02]  /*49b0*/  MOV R24, 0xffffffff ;  /* 0xffffffff00187802 */ /* 0x000fe40000000f00 */
[----:B------:R-:W-:-:S04]  /*49c0*/  ISETP.GE.AND P0, PT, R26, 0x1, PT ;  /* 0x000000011a00780c */ /* 0x000fc80003f06270 */
[----:B------:R-:W-:-:S05]  /*49d0*/  SEL R26, R24, 0x1, !P0 ;  /* 0x00000001181a7807 */ /* 0x000fca0004000000 */
[----:B------:R-:W-:Y:S04]  /*49e0*/  STS [R25], R26 ;  /* 0x0000001a19007388 */ /* 0x000fe80000000800 */
[----:B------:R-:W-:Y:S04]  /*49f0*/  LDS R27, [R22+0x4] ;  /* 0x00000400161b7984 */ /* 0x000fe80000000800 */
[----:B------:R-:W-:Y:S04]  /*4a00*/  LDS R28, [R19+0x4] ;  /* 0x00000400131c7984 */ /* 0x000fe80000000800 */
[----:B------:R-:W0:Y:S02]  /*4a10*/  LDS R29, [R23+0xc] ;  /* 0x00000c00171d7984 */ /* 0x000e240000000800 */
[----:B0-----:R-:W-:-:S02]  /*4a20*/  IADD3 R27, PT, PT, R29, R28, R27 ;  /* 0x0000001c1d1b7210 */ /* 0x001fc40007ffe01b */
[----:B------:R-:W-:Y:S04]  /*4a30*/  LDS R28, [R22] ;  /* 0x00000000161c7984 */ /* 0x000fe80000000800 */
[----:B------:R-:W0:Y:S02]  /*4a40*/  LDS R29, [R22+0x8] ;  /* 0x00000800161d7984 */ /* 0x000e240000000800 */
[----:B0-----:R-:W-:-:S04]  /*4a50*/  IADD3 R27, PT, PT, R29, R27, R28 ;  /* 0x0000001b1d1b7210 */ /* 0x001fc80007ffe01c */
[----:B------:R-:W-:-:S04]  /*4a60*/  ISETP.GE.AND P0, PT, R27, 0x1, PT ;  /* 0x000000011b00780c */ /* 0x000fc80003f06270 */
[----:B------:R-:W-:-:S05]  /*4a70*/  SEL R28, R24, 0x1, !P0 ;  /* 0x00000001181c7807 */ /* 0x000fca0004000000 */
[----:B------:R-:W-:Y:S04]  /*4a80*/  STS [R25+0x4], R28 ;  /* 0x0000041c19007388 */ /* 0x000fe80000000800 */
[----:B------:R-:W-:Y:S04]  /*4a90*/  LDS R26, [R22+0x8] ;  /* 0x00000800161a7984 */ /* 0x000fe80000000800 */
[----:B------:R-:W-:Y:S04]  /*4aa0*/  LDS R27, [R19+0x8] ;  /* 0x00000800131b7984 */ /* 0x000fe80000000800 */
[----:B------:R-:W0:Y:S02]  /*4ab0*/  LDS R29, [R23+0x10] ;  /* 0x00001000171d7984 */ /* 0x000e240000000800 */
[----:B0-----:R-:W-:-:S02]  /*4ac0*/  IADD3 R26, PT, PT, R29, R27, R26 ;  /* 0x0000001b1d1a7210 */ /* 0x001fc40007ffe01a */
[----:B------:R-:W-:Y:S04]  /*4ad0*/  LDS R27, [R22+0x4] ;  /* 0x00000400161b7984 */ /* 0x000fe80000000800 */
[----:B------:R-:W0:Y:S02]  /*4ae0*/  LDS R29, [R22+0xc] ;  /* 0x00000c00161d7984 */ /* 0x000e240000000800 */
[----:B0-----:R-:W-:-:S04]  /*4af0*/  IADD3 R26, PT, PT, R29, R26, R27 ;  /* 0x0000001a1d1a7210 */ /* 0x001fc80007ffe01b */
[----:B------:R-:W-:-:S04]  /*4b00*/  ISETP.GE.AND P0, PT, R26, 0x1, PT ;  /* 0x000000011a00780c */ /* 0x000fc80003f06270 */
[----:B------:R-:W-:-:S05]  /*4b10*/  SEL R26, R24, 0x1, !P0 ;  /* 0x00000001181a7807 */ /* 0x000fca0004000000 */
[----:B------:R0:W-:Y:S04]  /*4b20*/  STS [R25+0x8], R26 ;  /* 0x0000081a19007388 */ /* 0x0001e80000000800 */
[----:B------:R-:W-:Y:S04]  /*4b30*/  LDS R28, [R19+0xc] ;  /* 0x00000c00131c7984 */ /* 0x000fe80000000800 */
[----:B------:R-:W-:Y:S01]  /*4b40*/  LDS R29, [R23+0x14] ;  /* 0x00001400171d7984 */ /* 0x000fe20000000800 */
[C---:B0-----:R-:W-:Y:S01]  /*4b50*/  IADD3 R26, PT, PT, R16.reuse, 0x3, RZ ;  /* 0x00000003101a7810 */ /* 0x041fe20007ffe0ff */
[----:B------:R-:W-:-:S02]  /*4b60*/  VIADD R16, R16, 0x4 ;  /* 0x0000000410107836 */ /* 0x000fc40000000000 */
[----:B------:R-:W0:Y:S02]  /*4b70*/  LDS R27, [R22+0xc] ;  /* 0x00000c00161b7984 */ /* 0x000e240000000800 */
[----:B0-----:R-:W-:Y:S02]  /*4b80*/  IADD3 R27, PT, PT, R29, R28, R27 ;  /* 0x0000001c1d1b7210 */ /* 0x001fe40007ffe01b */
[----:B------:R-:W-:Y:S04]  /*4b90*/  LDS R28, [R22+0x8] ;  /* 0x00000800161c7984 */ /* 0x000fe80000000800 */
[----:B------:R-:W0:Y:S02]  /*4ba0*/  LDS R29, [R22+0x10] ;  /* 0x00001000161d7984 */ /* 0x000e240000000800 */
[----:B0-----:R-:W-:-:S04]  /*4bb0*/  IADD3 R27, PT, PT, R29, R27, R28 ;  /* 0x0000001b1d1b7210 */ /* 0x001fc80007ffe01c */
[----:B------:R-:W-:-:S04]  /*4bc0*/  ISETP.GE.AND P0, PT, R27, 0x1, PT ;  /* 0x000000011b00780c */ /* 0x000fc80003f06270 */
[----:B------:R-:W-:Y:S02]  /*4bd0*/  SEL R24, R24, 0x1, !P0 ;  /* 0x0000000118187807 */ /* 0x000fe40004000000 */
[----:B------:R-:W-:-:S03]  /*4be0*/  ISETP.NE.AND P0, PT, R16, R13, PT ;  /* 0x0000000d1000720c */ /* 0x000fc60003f05270 */
[----:B------:R1:W-:Y:S10]  /*4bf0*/  STS [R25+0xc], R24 ;  /* 0x00000c1819007388 */ /* 0x0003f40000000800 */
[----:B-1----:R-:W-:Y:S05]  /*4c00*/  @P0 BRA `(.L_x_59) ;  /* 0xfffffffc002c0947 */ /* 0x002fea000383ffff */
.L_x_57:
[----:B------:R-:W-:Y:S05]  /*4c10*/  BSYNC.RECONVERGENT B1 ;  /* 0x0000000000017941 */ /* 0x000fea0003800200 */
.L_x_56:
[----:B------:R-:W-:-:S04]  /*4c20*/  IADD3 R16, PT, PT, R14, 0x1, RZ ;  /* 0x000000010e107810 */ /* 0x000fc80007ffe0ff */
[----:B------:R-:W-:-:S13]  /*4c30*/  ISETP.NE.AND P0, PT, R16, R7, PT ;  /* 0x000000071000720c */ /* 0x000fda0003f05270 */
[----:B------:R-:W-:Y:S05]  /*4c40*/  @P0 BRA `(.L_x_60) ;  /* 0xfffffff800100947 */ /* 0x000fea000383ffff */
[----:B------:R-:W-:Y:S05]  /*4c50*/  BSYNC.RECONVERGENT B0 ;  /* 0x0000000000007941 */ /* 0x000fea0003800200 */
.L_x_55:
[----:B------:R-:W1:Y:S01]  /*4c60*/  LDCU.64 UR4, c[0x0][0x388] ;  /* 0x00007100ff0477ac */ /* 0x000e620008000a00 */
[----:B------:R-:W2:Y:S01]  /*4c70*/  LDC R15, c[0x0][0x398] ;  /* 0x0000e600ff0f7b82 */ /* 0x000ea20000000800 */
[----:B------:R-:W-:Y:S01]  /*4c80*/  LEA R21, R21, 0x8, 0x2 ;  /* 0x0000000815157811 */ /* 0x000fe200078e10ff */
[C---:B0-----:R-:W-:Y:S01]  /*4c90*/  VIADD R22, R2.reuse, 0x1 ;  /* 0x0000000102167836 */ /* 0x041fe20000000000 */
[C---:B------:R-:W-:Y:S01]  /*4ca0*/  IADD3 R23, PT, PT, R2.reuse, 0x2, RZ ;  /* 0x0000000202177810 */ /* 0x040fe20007ffe0ff */
[----:B------:R-:W-:Y:S01]  /*4cb0*/  VIADD R24, R2, 0x3 ;  /* 0x0000000302187836 */ /* 0x000fe20000000000 */
[----:B-1----:R-:W-:-:S04]  /*4cc0*/  UIADD3 UR4, UP0, UPT, UR4, 0x8, URZ ;  /* 0x0000000804047890 */ /* 0x002fc8000ff1e0ff */
[----:B------:R-:W-:Y:S02]  /*4cd0*/  UIADD3.X UR5, UPT, UPT, URZ, UR5, URZ, UP0, !UPT ;  /* 0x00000005ff057290 */ /* 0x000fe400087fe4ff */
[----:B------:R-:W-:Y:S01]  /*4ce0*/  MOV R14, UR4 ;  /* 0x00000004000e7c02 */ /* 0x000fe20008000f00 */
[----:B--2---:R-:W-:-:S03]  /*4cf0*/  IMAD R20, R20, R15, R15 ;  /* 0x0000000f14147224 */ /* 0x004fc600078e020f */
[----:B------:R-:W-:-:S07]  /*4d00*/  IMAD.U32 R15, RZ, RZ, UR5 ;  /* 0x00000005ff0f7e24 */ /* 0x000fce000f8e00ff */
.L_x_71:
[----:B------:R-:W-:Y:S01]  /*4d10*/  ISETP.GE.AND P0, PT, R6, R13, PT ;  /* 0x0000000d0600720c */ /* 0x000fe20003f06270 */
[----:B------:R-:W-:-:S12]  /*4d20*/  BSSY.RECONVERGENT B0, `(.L_x_61) ;  /* 0x000008b000007945 */ /* 0x000fd80003800200 */
[----:B0-23--:R-:W-:Y:S05]  /*4d30*/  @P0 BRA `(.L_x_62) ;  /* 0x0000000800240947 */ /* 0x00dfea0003800000 */
[----:B------:R-:W-:Y:S01]  /*4d40*/  ISETP.NE.AND P0, PT, R12, RZ, PT ;  /* 0x000000ff0c00720c */ /* 0x000fe20003f05270 */
[----:B------:R-:W-:Y:S01]  /*4d50*/  IMAD.MOV.U32 R26, RZ, RZ, R2 ;  /* 0x000000ffff1a7224 */ /* 0x000fe200078e0002 */
[----:B------:R-:W-:Y:S02]  /*4d60*/  ISETP.GE.U32.AND P1, PT, R11, 0x3, PT ;  /* 0x000000030b00780c */ /* 0x000fe40003f26070 */
[----:B------:R-:W-:-:S09]  /*4d70*/  MOV R19, R6 ;  /* 0x0000000600137202 */ /* 0x000fd20000000f00 */
[----:B------:R-:W-:Y:S05]  /*4d80*/  @!P0 BRA `(.L_x_63) ;  /* 0x0000000000548947 */ /* 0x000fea0003800000 */
[----:B------:R-:W-:Y:S01]  /*4d90*/  IMAD R17, R3, R4, R0 ;  /* 0x0000000403117224 */ /* 0x000fe200078e0200 */
[----:B------:R-:W0:Y:S01]  /*4da0*/  LDCU UR4, c[0x0][0x390] ;  /* 0x00007200ff0477ac */ /* 0x000e220008000800 */
[----:B------:R-:W-:Y:S02]  /*4db0*/  ISETP.NE.AND P0, PT, R12, 0x1, PT ;  /* 0x000000010c00780c */ /* 0x000fe40003f05270 */
[----:B------:R-:W-:Y:S02]  /*4dc0*/  MOV R26, R22 ;  /* 0x00000016001a7202 */ /* 0x000fe40000000f00 */
[----:B------:R-:W-:Y:S02]  /*4dd0*/  LEA R18, R17, R8, 0x2 ;  /* 0x0000000811127211 */ /* 0x000fe400078e10ff */
[----:B------:R-:W1:Y:S03]  /*4de0*/  LDC.64 R16, c[0x0][0x388] ;  /* 0x0000e200ff107b82 */ /* 0x000e660000000a00 */
[----:B------:R-:W2:Y:S01]  /*4df0*/  LDS R25, [R18+0x4] ;  /* 0x0000040012197984 */ /* 0x000ea20000000800 */
[----:B0-----:R-:W-:-:S04]  /*4e00*/  IMAD R19, R5, UR4, R2 ;  /* 0x0000000405137c24 */ /* 0x001fc8000f8e0202 */
[----:B-1----:R-:W-:-:S04]  /*4e10*/  IMAD.WIDE R16, R19, 0x4, R16 ;  /* 0x0000000413107825 */ /* 0x002fc800078e0210 */
[----:B------:R-:W-:Y:S01]  /*4e20*/  IMAD.MOV.U32 R19, RZ, RZ, R9 ;  /* 0x000000ffff137224 */ /* 0x000fe200078e0009 */
[----:B--2---:R0:W-:Y:S01]  /*4e30*/  STG.E desc[UR6][R16.64], R25 ;  /* 0x0000001910007986 */ /* 0x0041e2000c101906 */
[----:B------:R-:W-:Y:S05]  /*4e40*/  @!P0 BRA `(.L_x_63) ;  /* 0x0000000000248947 */ /* 0x000fea0003800000 */
[----:B------:R-:W-:Y:S01]  /*4e50*/  ISETP.NE.AND P0, PT, R12, 0x2, PT ;  /* 0x000000020c00780c */ /* 0x000fe20003f05270 */
[----:B0-----:R-:W0:Y:S01]  /*4e60*/  LDS R25, [R18+0x8] ;  /* 0x0000080012197984 */ /* 0x001e220000000800 */
[----:B------:R-:W-:Y:S01]  /*4e70*/  IMAD.MOV.U32 R19, RZ, RZ, R10 ;  /* 0x000000ffff137224 */ /* 0x000fe200078e000a */
[----:B------:R-:W-:-:S10]  /*4e80*/  MOV R26, R23 ;  /* 0x00000017001a7202 */ /* 0x000fd40000000f00 */
[----:B------:R-:W1:Y:S01]  /*4e90*/  @P0 LDS R27, [R18+0xc] ;  /* 0x00000c00121b0984 */ /* 0x000e620000000800 */
[----:B------:R-:W-:Y:S01]  /*4ea0*/  @P0 VIADD R19, R0, 0x4 ;  /* 0x0000000400130836 */ /* 0x000fe20000000000 */
[----:B------:R-:W-:Y:S02]  /*4eb0*/  @P0 MOV R26, R24 ;  /* 0x00000018001a0202 */ /* 0x000fe40000000f00 */
[----:B0-----:R2:W-:Y:S04]  /*4ec0*/  STG.E desc[UR6][R16.64+0x4], R25 ;  /* 0x0000041910007986 */ /* 0x0015e8000c101906 */
[----:B-1----:R2:W-:Y:S02]  /*4ed0*/  @P0 STG.E desc[UR6][R16.64+0x8], R27 ;  /* 0x0000081b10000986 */ /* 0x0025e4000c101906 */
.L_x_63:
[----:B------:R-:W-:Y:S05]  /*4ee0*/  @!P1 BRA `(.L_x_62) ;  /* 0x0000000400b89947 */ /* 0x000fea0003800000 */
[----:B------:R-:W1:Y:S01]  /*4ef0*/  S2R R18, SR_CgaCtaId ;  /* 0x0000000000127919 */ /* 0x000e620000008800 */
[----:B------:R-:W3:Y:S01]  /*4f00*/  LDCU UR4, c[0x0][0x390] ;  /* 0x00007200ff0477ac */ /* 0x000ee20008000800 */
[C---:B--2---:R-:W-:Y:S01]  /*4f10*/  IMAD.IADD R27, R19.reuse, 0x1, -R20 ;  /* 0x00000001131b7824 */ /* 0x044fe200078e0a14 */
[----:B0-----:R-:W-:Y:S01]  /*4f20*/  LEA R16, R4, R21, 0x2 ;  /* 0x0000001504107211 */ /* 0x001fe200078e10ff */
[----:B------:R-:W-:Y:S01]  /*4f30*/  IMAD.SHL.U32 R17, R19, 0x4, RZ ;  /* 0x0000000413117824 */ /* 0x000fe200078e00ff */
[----:B------:R-:W-:Y:S02]  /*4f40*/  BSSY.RELIABLE B1, `(.L_x_64) ;  /* 0x000005a000017945 */ /* 0x000fe40003800100 */
[----:B------:R-:W-:Y:S01]  /*4f50*/  ISETP.GE.AND P0, PT, R27, 0x1, PT ;  /* 0x000000011b00780c */ /* 0x000fe20003f06270 */
[----:B------:R-:W-:Y:S01]  /*4f60*/  IMAD R16, R3, R16, R17 ;  /* 0x0000001003107224 */ /* 0x000fe200078e0211 */
[----:B------:R-:W-:Y:S01]  /*4f70*/  MOV R17, 0x400 ;  /* 0x0000040000117802 */ /* 0x000fe20000000f00 */
[----:B---3--:R-:W-:-:S03]  /*4f80*/  IMAD R25, R5, UR4, R26 ;  /* 0x0000000405197c24 */ /* 0x008fc6000f8e021a */
[----:B-1----:R-:W-:-:S04]  /*4f90*/  LEA R17, R18, R17, 0x18 ;  /* 0x0000001112117211 */ /* 0x002fc800078ec0ff */
[----:B------:R-:W-:-:S03]  /*4fa0*/  IADD3 R26, PT, PT, R17, 0x8, R16 ;  /* 0x00000008111a7810 */ /* 0x000fc60007ffe010 */
[----:B------:R-:W-:Y:S05]  /*4fb0*/  @P0 BRA `(.L_x_65) ;  /* 0x0000000400480947 */ /* 0x000fea0003800000 */
[----:B------:R-:W-:Y:S01]  /*4fc0*/  IADD3 R16, PT, PT, -R27, 0x1, RZ ;  /* 0x000000011b107810 */ /* 0x000fe20007ffe1ff */
[----:B------:R-:W-:Y:S01]  /*4fd0*/  BSSY.RECONVERGENT B2, `(.L_x_66) ;  /* 0x0000031000027945 */ /* 0x000fe20003800200 */
[----:B------:R-:W-:Y:S02]  /*4fe0*/  PLOP3.LUT P0, PT, PT, PT, PT, 0x80, 0x8 ;  /* 0x000000000008781c */ /* 0x000fe40003f0f070 */
[----:B------:R-:W-:-:S13]  /*4ff0*/  ISETP.GT.AND P1, PT, R16, 0xc, PT ;  /* 0x0000000c1000780c */ /* 0x000fda0003f24270 */
[----:B------:R-:W-:Y:S05]  /*5000*/  @!P1 BRA `(.L_x_67) ;  /* 0x0000000000b49947 */ /* 0x000fea0003800000 */
[----:B------:R-:W-:-:S13]  /*5010*/  PLOP3.LUT P0, PT, PT, PT, PT, 0x8, 0x80 ;  /* 0x000000000080781c */ /* 0x000fda0003f0e170 */
.L_x_68:
[----:B-1----:R-:W0:Y:S01]  /*5020*/  LDS R29, [R26+-0x8] ;  /* 0xfffff8001a1d7984 */ /* 0x002e220000000800 */
[C---:B------:R-:W-:Y:S01]  /*5030*/  IMAD.WIDE R18, R25.reuse, 0x4, R14 ;  /* 0x0000000419127825 */ /* 0x040fe200078e020e */
[----:B------:R-:W-:Y:S02]  /*5040*/  IADD3 R16, PT, PT, R25, 0x4, RZ ;  /* 0x0000000419107810 */ /* 0x000fe40007ffe0ff */
[----:B------:R-:W1:Y:S01]  /*5050*/  LDS R28, [R26+-0x4] ;  /* 0xfffffc001a1c7984 */ /* 0x000e620000000800 */
[----:B------:R-:W-:-:S03]  /*5060*/  VIADD R27, R27, 0x10 ;  /* 0x000000101b1b7836 */ /* 0x000fc60000000000 */
[----:B------:R-:W2:Y:S02]  /*5070*/  LDS R17, [R26] ;  /* 0x000000001a117984 */ /* 0x000ea40000000800 */
[----:B------:R-:W-:Y:S02]  /*5080*/  ISETP.GE.AND P1, PT, R27, -0xb, PT ;  /* 0xfffffff51b00780c */ /* 0x000fe40003f26270 */
[----:B0-----:R-:W-:Y:S04]  /*5090*/  STG.E desc[UR6][R18.64+-0x8], R29 ;  /* 0xfffff81d12007986 */ /* 0x001fe8000c101906 */
[----:B------:R-:W0:Y:S04]  /*50a0*/  LDS R29, [R26+0x4] ;  /* 0x000004001a1d7984 */ /* 0x000e280000000800 */
[----:B-1----:R-:W-:Y:S04]  /*50b0*/  STG.E desc[UR6][R18.64+-0x4], R28 ;  /* 0xfffffc1c12007986 */ /* 0x002fe8000c101906 */
[----:B------:R-:W1:Y:S04]  /*50c0*/  LDS R28, [R26+0x8] ;  /* 0x000008001a1c7984 */ /* 0x000e680000000800 */
[----:B--2---:R2:W-:Y:S02]  /*50d0*/  STG.E desc[UR6][R18.64], R17 ;  /* 0x0000001112007986 */ /* 0x0045e4000c101906 */
[----:B--2---:R-:W-:-:S02]  /*50e0*/  IMAD.WIDE R16, R16, 0x4, R14 ;  /* 0x0000000410107825 */ /* 0x004fc400078e020e */
[----:B0-----:R0:W-:Y:S04]  /*50f0*/  STG.E desc[UR6][R18.64+0x4], R29 ;  /* 0x0000041d12007986 */ /* 0x0011e8000c101906 */
[----:B------:R-:W2:Y:S04]  /*5100*/  LDS R29, [R26+0xc] ;  /* 0x00000c001a1d7984 */ /* 0x000ea80000000800 */
[----:B------:R-:W3:Y:S04]  /*5110*/  LDS R19, [R26+0x14] ;  /* 0x000014001a137984 */ /* 0x000ee80000000800 */
[----:B-1----:R-:W-:Y:S01]  /*5120*/  STG.E desc[UR6][R16.64+-0x8], R28 ;  /* 0xfffff81c10007986 */ /* 0x002fe2000c101906 */
[----:B0-----:R-:W-:-:S03]  /*5130*/  VIADD R18, R25, 0x8 ;  /* 0x0000000819127836 */ /* 0x001fc60000000000 */
[----:B------:R-:W0:Y:S04]  /*5140*/  LDS R28, [R26+0x10] ;  /* 0x000010001a1c7984 */ /* 0x000e280000000800 */
[----:B--2---:R-:W-:Y:S04]  /*5150*/  STG.E desc[UR6][R16.64+-0x4], R29 ;  /* 0xfffffc1d10007986 */ /* 0x004fe8000c101906 */
[----:B------:R-:W1:Y:S04]  /*5160*/  LDS R29, [R26+0x18] ;  /* 0x000018001a1d7984 */ /* 0x000e680000000800 */
[----:B---3--:R2:W-:Y:S04]  /*5170*/  STG.E desc[UR6][R16.64+0x4], R19 ;  /* 0x0000041310007986 */ /* 0x0085e8000c101906 */
[----:B0-----:R0:W-:Y:S04]  /*5180*/  STG.E desc[UR6][R16.64], R28 ;  /* 0x0000001c10007986 */ /* 0x0011e8000c101906 */
[----:B------:R-:W3:Y:S01]  /*5190*/  LDS R28, [R26+0x1c] ;  /* 0x00001c001a1c7984 */ /* 0x000ee20000000800 */
[----:B--2---:R-:W-:Y:S01]  /*51a0*/  IMAD.WIDE R18, R18, 0x4, R14 ;  /* 0x0000000412127825 */ /* 0x004fe200078e020e */
[----:B0-----:R-:W-:-:S02]  /*51b0*/  IADD3 R17, PT, PT, R25, 0xc, RZ ;  /* 0x0000000c19117810 */ /* 0x001fc40007ffe0ff */
[----:B------:R-:W-:-:S03]  /*51c0*/  IADD3 R25, PT, PT, R25, 0x10, RZ ;  /* 0x0000001019197810 */ /* 0x000fc60007ffe0ff */
[----:B------:R-:W-:Y:S01]  /*51d0*/  IMAD.WIDE R16, R17, 0x4, R14 ;  /* 0x0000000411107825 */ /* 0x000fe200078e020e */
[----:B-1----:R-:W-:Y:S04]  /*51e0*/  STG.E desc[UR6][R18.64+-0x8], R29 ;  /* 0xfffff81d12007986 */ /* 0x002fe8000c101906 */
[----:B------:R-:W0:Y:S04]  /*51f0*/  LDS R29, [R26+0x20] ;  /* 0x000020001a1d7984 */ /* 0x000e280000000800 */
[----:B---3--:R-:W-:Y:S04]  /*5200*/  STG.E desc[UR6][R18.64+-0x4], R28 ;  /* 0xfffffc1c12007986 */ /* 0x008fe8000c101906 */
[----:B------:R-:W1:Y:S04]  /*5210*/  LDS R28, [R26+0x24] ;  /* 0x000024001a1c7984 */ /* 0x000e680000000800 */
[----:B0-----:R-:W-:Y:S04]  /*5220*/  STG.E desc[UR6][R18.64], R29 ;  /* 0x0000001d12007986 */ /* 0x001fe8000c101906 */
[----:B------:R-:W0:Y:S04]  /*5230*/  LDS R29, [R26+0x28] ;  /* 0x000028001a1d7984 */ /* 0x000e280000000800 */
[----:B-1----:R-:W-:Y:S04]  /*5240*/  STG.E desc[UR6][R18.64+0x4], R28 ;  /* 0x0000041c12007986 */ /* 0x002fe8000c101906 */
[----:B------:R-:W1:Y:S04]  /*5250*/  LDS R28, [R26+0x30] ;  /* 0x000030001a1c7984 */ /* 0x000e680000000800 */
[----:B------:R-:W2:Y:S04]  /*5260*/  LDS R19, [R26+0x34] ;  /* 0x000034001a137984 */ /* 0x000ea80000000800 */
[----:B0-----:R-:W-:Y:S04]  /*5270*/  STG.E desc[UR6][R16.64+-0x8], R29 ;  /* 0xfffff81d10007986 */ /* 0x001fe8000c101906 */
[----:B------:R0:W3:Y:S04]  /*5280*/  LDS R29, [R26+0x2c] ;  /* 0x00002c001a1d7984 */ /* 0x0000e80000000800 */
[----:B-1----:R1:W-:Y:S01]  /*5290*/  STG.E desc[UR6][R16.64], R28 ;  /* 0x0000001c10007986 */ /* 0x0023e2000c101906 */
[----:B0-----:R-:W-:-:S03]  /*52a0*/  VIADD R26, R26, 0x40 ;  /* 0x000000401a1a7836 */ /* 0x001fc60000000000 */
[----:B--2---:R1:W-:Y:S04]  /*52b0*/  STG.E desc[UR6][R16.64+0x4], R19 ;  /* 0x0000041310007986 */ /* 0x0043e8000c101906 */
[----:B---3--:R1:W-:Y:S01]  /*52c0*/  STG.E desc[UR6][R16.64+-0x4], R29 ;  /* 0xfffffc1d10007986 */ /* 0x0083e2000c101906 */
[----:B------:R-:W-:Y:S05]  /*52d0*/  @!P1 BRA `(.L_x_68) ;  /* 0xfffffffc00509947 */ /* 0x000fea000383ffff */
.L_x_67:
[----:B------:R-:W-:Y:S05]  /*52e0*/  BSYNC.RECONVERGENT B2 ;  /* 0x0000000000027941 */ /* 0x000fea0003800200 */
.L_x_66:
[----:B-1----:R-:W-:Y:S01]  /*52f0*/  IADD3 R16, PT, PT, -R27, 0x1, RZ ;  /* 0x000000011b107810 */ /* 0x002fe20007ffe1ff */
[----:B------:R-:W-:Y:S03]  /*5300*/  BSSY.RECONVERGENT B2, `(.L_x_69) ;  /* 0x000001a000027945 */ /* 0x000fe60003800200 */
[----:B------:R-:W-:-:S13]  /*5310*/  ISETP.GT.AND P1, PT, R16, 0x4, PT ;  /* 0x000000041000780c */ /* 0x000fda0003f24270 */
[----:B------:R-:W-:Y:S05]  /*5320*/  @!P1 BRA `(.L_x_70) ;  /* 0x00000000005c9947 */ /* 0x000fea0003800000 */
[----:B------:R-:W0:Y:S01]  /*5330*/  LDS R29, [R26+-0x8] ;  /* 0xfffff8001a1d7984 */ /* 0x000e220000000800 */
[C-C-:B------:R-:W-:Y:S01]  /*5340*/  IMAD.WIDE R16, R25.reuse, 0x4, R14.reuse ;  /* 0x0000000419107825 */ /* 0x140fe200078e020e */
[----:B------:R-:W-:Y:S02]  /*5350*/  IADD3 R18, PT, PT, R25, 0x4, RZ ;  /* 0x0000000419127810 */ /* 0x000fe40007ffe0ff */
[----:B------:R-:W1:Y:S01]  /*5360*/  LDS R28, [R26+-0x4] ;  /* 0xfffffc001a1c7984 */ /* 0x000e620000000800 */
[----:B------:R-:W-:Y:S01]  /*5370*/  PLOP3.LUT P0, PT, PT, PT, PT, 0x8, 0x80 ;  /* 0x000000000080781c */ /* 0x000fe20003f0e170 */
[----:B------:R-:W-:Y:S01]  /*5380*/  VIADD R27, R27, 0x8 ;  /* 0x000000081b1b7836 */ /* 0x000fe20000000000 */
[----:B------:R-:W-:Y:S01]  /*5390*/  IADD3 R25, PT, PT, R25, 0x8, RZ ;  /* 0x0000000819197810 */ /* 0x000fe20007ffe0ff */
[----:B------:R-:W2:Y:S04]  /*53a0*/  LDS R19, [R26] ;  /* 0x000000001a137984 */ /* 0x000ea80000000800 */
[----:B0-----:R-:W-:Y:S04]  /*53b0*/  STG.E desc[UR6][R16.64+-0x8], R29 ;  /* 0xfffff81d10007986 */ /* 0x001fe8000c101906 */
[----:B-1----:R-:W-:Y:S04]  /*53c0*/  STG.E desc[UR6][R16.64+-0x4], R28 ;  /* 0xfffffc1c10007986 */ /* 0x002fe8000c101906 */
[----:B------:R-:W0:Y:S04]  /*53d0*/  LDS R29, [R26+0x4] ;  /* 0x000004001a1d7984 */ /* 0x000e280000000800 */
[----:B------:R-:W1:Y:S04]  /*53e0*/  LDS R28, [R26+0x8] ;  /* 0x000008001a1c7984 */ /* 0x000e680000000800 */
[----:B--2---:R2:W-:Y:S02]  /*53f0*/  STG.E desc[UR6][R16.64], R19 ;  /* 0x0000001310007986 */ /* 0x0045e4000c101906 */
[----:B--2---:R-:W-:-:S02]  /*5400*/  IMAD.WIDE R18, R18, 0x4, R14 ;  /* 0x0000000412127825 */ /* 0x004fc400078e020e */
[----:B0-----:R-:W-:Y:S04]  /*5410*/  STG.E desc[UR6][R16.64+0x4], R29 ;  /* 0x0000041d10007986 */ /* 0x001fe8000c101906 */
[----:B-1----:R-:W-:Y:S04]  /*5420*/  STG.E desc[UR6][R18.64+-0x8], R28 ;  /* 0xfffff81c12007986 */ /* 0x002fe8000c101906 */
[----:B------:R-:W0:Y:S04]  /*5430*/  LDS R29, [R26+0xc] ;  /* 0x00000c001a1d7984 */ /* 0x000e280000000800 */
[----:B------:R-:W1:Y:S04]  /*5440*/  LDS R28, [R26+0x10] ;  /* 0x000010001a1c7984 */ /* 0x000e680000000800 */
[----:B------:R2:W3:Y:S02]  /*5450*/  LDS R17, [R26+0x14] ;  /* 0x000014001a117984 */ /* 0x0004e40000000800 */
[----:B--2---:R-:W-:-:S02]  /*5460*/  VIADD R26, R26, 0x20 ;  /* 0x000000201a1a7836 */ /* 0x004fc40000000000 */
[----:B0-----:R0:W-:Y:S04]  /*5470*/  STG.E desc[UR6][R18.64+-0x4], R29 ;  /* 0xfffffc1d12007986 */ /* 0x0011e8000c101906 */
[----:B-1----:R0:W-:Y:S04]  /*5480*/  STG.E desc[UR6][R18.64], R28 ;  /* 0x0000001c12007986 */ /* 0x0021e8000c101906 */
[----:B---3--:R0:W-:Y:S02]  /*5490*/  STG.E desc[UR6][R18.64+0x4], R17 ;  /* 0x0000041112007986 */ /* 0x0081e4000c101906 */
.L_x_70:
[----:B------:R-:W-:Y:S05]  /*54a0*/  BSYNC.RECONVERGENT B2 ;  /* 0x0000000000027941 */ /* 0x000fea0003800200 */
.L_x_69:
[----:B------:R-:W-:-:S13]  /*54b0*/  ISETP.NE.OR P0, PT, R27, 0x1, P0 ;  /* 0x000000011b00780c */ /* 0x000fda0000705670 */
[----:B------:R-:W-:Y:S05]  /*54c0*/  @!P0 BREAK.RELIABLE B1 ;  /* 0x0000000000018942 */ /* 0x000fea0003800100 */
[----:B------:R-:W-:Y:S05]  /*54d0*/  @!P0 BRA `(.L_x_62) ;  /* 0x00000000003c8947 */ /* 0x000fea0003800000 */
.L_x_65:
[----:B------:R-:W-:Y:S05]  /*54e0*/  BSYNC.RELIABLE B1 ;  /* 0x0000000000017941 */ /* 0x000fea0003800100 */
.L_x_64:
[----:B0--3--:R-:W0:Y:S01]  /*54f0*/  LDS R19, [R26+-0x8] ;  /* 0xfffff8001a137984 */ /* 0x009e220000000800 */
[----:B------:R-:W-:Y:S01]  /*5500*/  IMAD.WIDE R16, R25, 0x4, R14 ;  /* 0x0000000419107825 */ /* 0x000fe200078e020e */
[----:B------:R-:W-:Y:S02]  /*5510*/  IADD3 R27, PT, PT, R27, 0x4, RZ ;  /* 0x000000041b1b7810 */ /* 0x000fe40007ffe0ff */
[----:B------:R-:W1:Y:S01]  /*5520*/  LDS R29, [R26+-0x4] ;  /* 0xfffffc001a1d7984 */ /* 0x000e620000000800 */
[----:B------:R-:W-:Y:S01]  /*5530*/  VIADD R25, R25, 0x4 ;  /* 0x0000000419197836 */ /* 0x000fe20000000000 */
[----:B------:R-:W-:Y:S02]  /*5540*/  ISETP.NE.AND P0, PT, R27, 0x1, PT ;  /* 0x000000011b00780c */ /* 0x000fe40003f05270 */
[----:B------:R-:W2:Y:S04]  /*5550*/  LDS R18, [R26] ;  /* 0x000000001a127984 */ /* 0x000ea80000000800 */
[----:B------:R3:W4:Y:S02]  /*5560*/  LDS R28, [R26+0x4] ;  /* 0x000004001a1c7984 */ /* 0x0007240000000800 */
[----:B---3--:R-:W-:-:S02]  /*5570*/  IADD3 R26, PT, PT, R26, 0x10, RZ ;  /* 0x000000101a1a7810 */ /* 0x008fc40007ffe0ff */
[----:B0-----:R3:W-:Y:S04]  /*5580*/  STG.E desc[UR6][R16.64+-0x8], R19 ;  /* 0xfffff81310007986 */ /* 0x0017e8000c101906 */
[----:B-1----:R3:W-:Y:S04]  /*5590*/  STG.E desc[UR6][R16.64+-0x4], R29 ;  /* 0xfffffc1d10007986 */ /* 0x0027e8000c101906 */
[----:B--2---:R3:W-:Y:S04]  /*55a0*/  STG.E desc[UR6][R16.64], R18 ;  /* 0x0000001210007986 */ /* 0x0047e8000c101906 */
[----:B----4-:R3:W-:Y:S01]  /*55b0*/  STG.E desc[UR6][R16.64+0x4], R28 ;  /* 0x0000041c10007986 */ /* 0x0107e2000c101906 */
[----:B------:R-:W-:Y:S05]  /*55c0*/  @P0 BRA `(.L_x_64) ;  /* 0xfffffffc00c80947 */ /* 0x000fea000383ffff */
.L_x_62:
[----:B------:R-:W-:Y:S05]  /*55d0*/  BSYNC.RECONVERGENT B0 ;  /* 0x0000000000007941 */ /* 0x000fea0003800200 */
.L_x_61:
[----:B------:R-:W-:Y:S01]  /*55e0*/  VIADD R4, R4, 0x1 ;  /* 0x0000000104047836 */ /* 0x000fe20000000000 */
[----:B------:R-:W-:-:S04]  /*55f0*/  IADD3 R5, PT, PT, R5, 0x1, RZ ;  /* 0x0000000105057810 */ /* 0x000fc80007ffe0ff */
[----:B------:R-:W-:-:S13]  /*5600*/  ISETP.NE.AND P0, PT, R4, R7, PT ;  /* 0x000000070400720c */ /* 0x000fda0003f05270 */
[----:B------:R-:W-:Y:S05]  /*5610*/  @P0 BRA `(.L_x_71) ;  /* 0xfffffff400bc0947 */ /* 0x000fea000383ffff */
[----:B------:R-:W-:Y:S05]  /*5620*/  EXIT ;  /* 0x000000000000794d */ /* 0x000fea0003800000 */
.L_x_72:
[----:B------:R-:W-:-:S00]  /*5630*/  BRA `(.L_x_72) ;  /* 0xfffffffc00fc7947 */ /* 0x000fc0000383ffff */
[----:B------:R-:W-:-:S00]  /*5640*/  NOP ;  /* 0x0000000000007918 */ /* 0x000fc00000000000 */
        /* <DEDUP_REMOVED lines=11> */
.L_x_73:


//--------------------- .nv.shared._Z3v_3PiS_iii  --------------------------
	.section	.nv.shared._Z3v_3PiS_iii,"aw",@nobits
	.sectionflags	@""
	.align	16
	.zero		1024


//--------------------- .nv.shared.reserved.0     --------------------------
	.section	.nv.shared.reserved.0,"aw",@nobits
	.weak		__nv_reservedSMEM_offset_0_alias
	.size		__nv_reservedSMEM_offset_0_alias, 0, 64
	.other		__nv_reservedSMEM_offset_0_alias,@"STO_CUDA_RESERVED_SHARED STV_DEFAULT"
__nv_reservedSMEM_offset_0_alias:
	.zero		0
	.zero		64


//--------------------- .nv.constant0._Z3v_3PiS_iii --------------------------
	.section	.nv.constant0._Z3v_3PiS_iii,"a",@progbits
	.sectionflags	@""
	.align	4
.nv.constant0._Z3v_3PiS_iii:
	.zero		924


//--------------------- SYMBOLS --------------------------

	.type		.nv.reservedSmem.offset0,@object
	.size		.nv.reservedSmem.offset0,0x4
	.type		.nv.reservedSmem.cap,@object
	.size		.nv.reservedSmem.cap,0x4
